	.target	sm_100a

	.elftype	@"ET_EXEC"


//--------------------- .note.nv.tkinfo           --------------------------
	.section	.note.nv.tkinfo,"",@"SHT_NOTE"
	.sectionflags	@"SHF_NOTE_NV_TKINFO"
	.tkinfo
        /*0018*/ 	.word	0x00000002
        /*0030*/ 	.string	""
        /*0030*/ 	.string	"ptxas"
        /*0030*/ 	.string	"Cuda compilation tools, release 13.0, V13.0.88"
        /*0030*/ 	.string	"Build cuda_13.0.r13.0/compiler.36424714_0"
        /*0030*/ 	.string	"-arch sm_100a -m 64 "



//--------------------- .note.nv.cuinfo           --------------------------
	.section	.note.nv.cuinfo,"",@"SHT_NOTE"
	.sectionflags	@"SHF_NOTE_NV_CUINFO"
        /*0018*/ 	.short	0x0002
        /*001a*/ 	.short	0x0064
        /*001c*/ 	.short	0x0082
	.zero		2


//--------------------- .nv.info                  --------------------------
	.section	.nv.info,"",@"SHT_CUDA_INFO"
	.align	4


	//----- nvinfo : EIATTR_REGCOUNT
	.align		4
        /*0000*/ 	.byte	0x04, 0x2f
        /*0002*/ 	.short	(.L_19 - .L_18)
	.align		4
.L_18:
        /*0004*/ 	.word	index@(_ZN7cutlass13device_kernelINS_4gemm6kernel13GemmUniversalIN4cute5tupleIJiiiiEEENS1_10collective13CollectiveMmaINS1_35MainloopSm100TmaUmmaWarpSpecializedILi10ELi2ELi4ENS5_IJNS4_1CILi4EEESB_NSA_ILi1EEEEEEEENS5_IJNSA_ILi256EEENSA_ILi64EEESG_EEENS_6half_tENS5_IJlSC_lEEESI_SJ_NS4_8TiledMMAINS4_8MMA_AtomIJNS4_26SM100_MMA_F16BF16_2x1SM_SSISI_SI_fLi256ELi64ELNS4_4UMMA5MajorE0ELSO_0ELNSN_7ScaleInE0ELSP_0EEEEEENS4_6LayoutINS5_IJSC_SC_SC_EEENS5_IJNSA_ILi0EEESU_SU_EEEEENS5_IJNS4_10UnderscoreESX_SX_EEEEENS4_28SM100_TMA_2SM_LOAD_MULTICASTENS4_14ComposedLayoutINS4_7SwizzleILi3ELi4ELi3EEENS4_18smem_ptr_flag_bitsILi16EEENSS_INS5_IJNSA_ILi8EEESG_EEENS5_IJSG_SC_EEEEEEEvNS4_8identityES10_S1A_vS1B_EENS_8epilogue10collective18CollectiveEpilogueINS1D_23Sm100TmaWarpSpecializedILi3ELi2ELi32ELb1ELb0EEEJNS5_IJNSA_ILi128EEESG_SG_EEENS5_IJNSS_IS1I_SC_EENSS_INSA_ILi32EEESC_EEEEESI_SJ_SI_SJ_NS1D_6fusion15FusionCallbacksIS1H_NS1O_17LinearCombinationISI_fSI_fLNS_15FloatRoundStyleE2EEES1J_S1N_JEEENS4_5SM1004TMEM4LOAD26SM100_TMEM_LOAD_32dp32b32xENS4_13SM90_TMA_LOADENS11_INS12_ILi2ELi4ELi3EEES15_NSS_INS5_IJS16_S1L_EEENS5_IJS1L_SC_EEEEEEENS4_39AutoVectorizingCopyWithAssumedAlignmentILi128EEENS4_14SM90_TMA_STOREES23_S25_S25_EEEvvEEEEvNT_6ParamsE)
        /*0008*/ 	.word	0x00000079


	//----- nvinfo : EIATTR_FRAME_SIZE
	.align		4
.L_19:
        /*000c*/ 	.byte	0x04, 0x11
        /*000e*/ 	.short	(.L_21 - .L_20)
	.align		4
.L_20:
        /*0010*/ 	.word	index@($__internal_2_$__cuda_sm10x_tcgen05_guardrail_trap_unallocated_columns_being_dealloced)
        /*0014*/ 	.word	0x00000000


	//----- nvinfo : EIATTR_FRAME_SIZE
	.align		4
.L_21:
        /*0018*/ 	.byte	0x04, 0x11
        /*001a*/ 	.short	(.L_23 - .L_22)
	.align		4
.L_22:
        /*001c*/ 	.word	index@($__internal_1_$__cuda_sm10x_tcgen05_guardrail_trap_phase_invalid_during_alloc)
        /*0020*/ 	.word	0x00000000


	//----- nvinfo : EIATTR_FRAME_SIZE
	.align		4
.L_23:
        /*0024*/ 	.byte	0x04, 0x11
        /*0026*/ 	.short	(.L_25 - .L_24)
	.align		4
.L_24:
        /*0028*/ 	.word	index@($__internal_0_$__cuda_sm10x_tcgen05_guardrail_trap_col_being_dealloced_not_returned_by_alloc)
        /*002c*/ 	.word	0x00000000


	//----- nvinfo : EIATTR_FRAME_SIZE
	.align		4
.L_25:
        /*0030*/ 	.byte	0x04, 0x11
        /*0032*/ 	.short	(.L_27 - .L_26)
	.align		4
.L_26:
        /*0034*/ 	.word	index@(_ZN7cutlass13device_kernelINS_4gemm6kernel13GemmUniversalIN4cute5tupleIJiiiiEEENS1_10collective13CollectiveMmaINS1_35MainloopSm100TmaUmmaWarpSpecializedILi10ELi2ELi4ENS5_IJNS4_1CILi4EEESB_NSA_ILi1EEEEEEEENS5_IJNSA_ILi256EEENSA_ILi64EEESG_EEENS_6half_tENS5_IJlSC_lEEESI_SJ_NS4_8TiledMMAINS4_8MMA_AtomIJNS4_26SM100_MMA_F16BF16_2x1SM_SSISI_SI_fLi256ELi64ELNS4_4UMMA5MajorE0ELSO_0ELNSN_7ScaleInE0ELSP_0EEEEEENS4_6LayoutINS5_IJSC_SC_SC_EEENS5_IJNSA_ILi0EEESU_SU_EEEEENS5_IJNS4_10UnderscoreESX_SX_EEEEENS4_28SM100_TMA_2SM_LOAD_MULTICASTENS4_14ComposedLayoutINS4_7SwizzleILi3ELi4ELi3EEENS4_18smem_ptr_flag_bitsILi16EEENSS_INS5_IJNSA_ILi8EEESG_EEENS5_IJSG_SC_EEEEEEEvNS4_8identityES10_S1A_vS1B_EENS_8epilogue10collective18CollectiveEpilogueINS1D_23Sm100TmaWarpSpecializedILi3ELi2ELi32ELb1ELb0EEEJNS5_IJNSA_ILi128EEESG_SG_EEENS5_IJNSS_IS1I_SC_EENSS_INSA_ILi32EEESC_EEEEESI_SJ_SI_SJ_NS1D_6fusion15FusionCallbacksIS1H_NS1O_17LinearCombinationISI_fSI_fLNS_15FloatRoundStyleE2EEES1J_S1N_JEEENS4_5SM1004TMEM4LOAD26SM100_TMEM_LOAD_32dp32b32xENS4_13SM90_TMA_LOADENS11_INS12_ILi2ELi4ELi3EEES15_NSS_INS5_IJS16_S1L_EEENS5_IJS1L_SC_EEEEEEENS4_39AutoVectorizingCopyWithAssumedAlignmentILi128EEENS4_14SM90_TMA_STOREES23_S25_S25_EEEvvEEEEvNT_6ParamsE)
        /*0038*/ 	.word	0x00000000


	//----- nvinfo : EIATTR_MIN_STACK_SIZE
	.align		4
.L_27:
        /*003c*/ 	.byte	0x04, 0x12
        /*003e*/ 	.short	(.L_29 - .L_28)
	.align		4
.L_28:
        /*0040*/ 	.word	index@(_ZN7cutlass13device_kernelINS_4gemm6kernel13GemmUniversalIN4cute5tupleIJiiiiEEENS1_10collective13CollectiveMmaINS1_35MainloopSm100TmaUmmaWarpSpecializedILi10ELi2ELi4ENS5_IJNS4_1CILi4EEESB_NSA_ILi1EEEEEEEENS5_IJNSA_ILi256EEENSA_ILi64EEESG_EEENS_6half_tENS5_IJlSC_lEEESI_SJ_NS4_8TiledMMAINS4_8MMA_AtomIJNS4_26SM100_MMA_F16BF16_2x1SM_SSISI_SI_fLi256ELi64ELNS4_4UMMA5MajorE0ELSO_0ELNSN_7ScaleInE0ELSP_0EEEEEENS4_6LayoutINS5_IJSC_SC_SC_EEENS5_IJNSA_ILi0EEESU_SU_EEEEENS5_IJNS4_10UnderscoreESX_SX_EEEEENS4_28SM100_TMA_2SM_LOAD_MULTICASTENS4_14ComposedLayoutINS4_7SwizzleILi3ELi4ELi3EEENS4_18smem_ptr_flag_bitsILi16EEENSS_INS5_IJNSA_ILi8EEESG_EEENS5_IJSG_SC_EEEEEEEvNS4_8identityES10_S1A_vS1B_EENS_8epilogue10collective18CollectiveEpilogueINS1D_23Sm100TmaWarpSpecializedILi3ELi2ELi32ELb1ELb0EEEJNS5_IJNSA_ILi128EEESG_SG_EEENS5_IJNSS_IS1I_SC_EENSS_INSA_ILi32EEESC_EEEEESI_SJ_SI_SJ_NS1D_6fusion15FusionCallbacksIS1H_NS1O_17LinearCombinationISI_fSI_fLNS_15FloatRoundStyleE2EEES1J_S1N_JEEENS4_5SM1004TMEM4LOAD26SM100_TMEM_LOAD_32dp32b32xENS4_13SM90_TMA_LOADENS11_INS12_ILi2ELi4ELi3EEES15_NSS_INS5_IJS16_S1L_EEENS5_IJS1L_SC_EEEEEEENS4_39AutoVectorizingCopyWithAssumedAlignmentILi128EEENS4_14SM90_TMA_STOREES23_S25_S25_EEEvvEEEEvNT_6ParamsE)
        /*0044*/ 	.word	0x00000000
.L_29:


//--------------------- .nv.compat                --------------------------
	.section	.nv.compat,"",@"SHT_CUDA_COMPAT_INFO"
	.align	4
        /*0000*/ 	.byte	0x02, 0x09, 0x01, 0x00, 0x02, 0x02, 0x02, 0x00, 0x02, 0x05, 0x05, 0x00, 0x03, 0x07, 0x01, 0x01
        /*0010*/ 	.byte	0x02, 0x03, 0x01, 0x00, 0x02, 0x06, 0x01, 0x00, 0x04, 0x0b, 0x08, 0x00, 0x09, 0x00, 0x00, 0x00
        /*0020*/ 	.byte	0x00, 0x00, 0x00, 0x00


//--------------------- .nv.info._ZN7cutlass13device_kernelINS_4gemm6kernel13GemmUniversalIN4cute5tupleIJiiiiEEENS1_10collective13CollectiveMmaINS1_35MainloopSm100TmaUmmaWarpSpecializedILi10ELi2ELi4ENS5_IJNS4_1CILi4EEESB_NSA_ILi1EEEEEEEENS5_IJNSA_ILi256EEENSA_ILi64EEESG_EEENS_6half_tENS5_IJlSC_lEEESI_SJ_NS4_8TiledMMAINS4_8MMA_AtomIJNS4_26SM100_MMA_F16BF16_2x1SM_SSISI_SI_fLi256ELi64ELNS4_4UMMA5MajorE0ELSO_0ELNSN_7ScaleInE0ELSP_0EEEEEENS4_6LayoutINS5_IJSC_SC_SC_EEENS5_IJNSA_ILi0EEESU_SU_EEEEENS5_IJNS4_10UnderscoreESX_SX_EEEEENS4_28SM100_TMA_2SM_LOAD_MULTICASTENS4_14ComposedLayoutINS4_7SwizzleILi3ELi4ELi3EEENS4_18smem_ptr_flag_bitsILi16EEENSS_INS5_IJNSA_ILi8EEESG_EEENS5_IJSG_SC_EEEEEEEvNS4_8identityES10_S1A_vS1B_EENS_8epilogue10collective18CollectiveEpilogueINS1D_23Sm100TmaWarpSpecializedILi3ELi2ELi32ELb1ELb0EEEJNS5_IJNSA_ILi128EEESG_SG_EEENS5_IJNSS_IS1I_SC_EENSS_INSA_ILi32EEESC_EEEEESI_SJ_SI_SJ_NS1D_6fusion15FusionCallbacksIS1H_NS1O_17LinearCombinationISI_fSI_fLNS_15FloatRoundStyleE2EEES1J_S1N_JEEENS4_5SM1004TMEM4LOAD26SM100_TMEM_LOAD_32dp32b32xENS4_13SM90_TMA_LOADENS11_INS12_ILi2ELi4ELi3EEES15_NSS_INS5_IJS16_S1L_EEENS5_IJS1L_SC_EEEEEEENS4_39AutoVectorizingCopyWithAssumedAlignmentILi128EEENS4_14SM90_TMA_STOREES23_S25_S25_EEEvvEEEEvNT_6ParamsE --------------------------
	.section	.nv.info._ZN7cutlass13device_kernelINS_4gemm6kernel13GemmUniversalIN4cute5tupleIJiiiiEEENS1_10collective13CollectiveMmaINS1_35MainloopSm100TmaUmmaWarpSpecializedILi10ELi2ELi4ENS5_IJNS4_1CILi4EEESB_NSA_ILi1EEEEEEEENS5_IJNSA_ILi256EEENSA_ILi64EEESG_EEENS_6half_tENS5_IJlSC_lEEESI_SJ_NS4_8TiledMMAINS4_8MMA_AtomIJNS4_26SM100_MMA_F16BF16_2x1SM_SSISI_SI_fLi256ELi64ELNS4_4UMMA5MajorE0ELSO_0ELNSN_7ScaleInE0ELSP_0EEEEEENS4_6LayoutINS5_IJSC_SC_SC_EEENS5_IJNSA_ILi0EEESU_SU_EEEEENS5_IJNS4_10UnderscoreESX_SX_EEEEENS4_28SM100_TMA_2SM_LOAD_MULTICASTENS4_14ComposedLayoutINS4_7SwizzleILi3ELi4ELi3EEENS4_18smem_ptr_flag_bitsILi16EEENSS_INS5_IJNSA_ILi8EEESG_EEENS5_IJSG_SC_EEEEEEEvNS4_8identityES10_S1A_vS1B_EENS_8epilogue10collective18CollectiveEpilogueINS1D_23Sm100TmaWarpSpecializedILi3ELi2ELi32ELb1ELb0EEEJNS5_IJNSA_ILi128EEESG_SG_EEENS5_IJNSS_IS1I_SC_EENSS_INSA_ILi32EEESC_EEEEESI_SJ_SI_SJ_NS1D_6fusion15FusionCallbacksIS1H_NS1O_17LinearCombinationISI_fSI_fLNS_15FloatRoundStyleE2EEES1J_S1N_JEEENS4_5SM1004TMEM4LOAD26SM100_TMEM_LOAD_32dp32b32xENS4_13SM90_TMA_LOADENS11_INS12_ILi2ELi4ELi3EEES15_NSS_INS5_IJS16_S1L_EEENS5_IJS1L_SC_EEEEEEENS4_39AutoVectorizingCopyWithAssumedAlignmentILi128EEENS4_14SM90_TMA_STOREES23_S25_S25_EEEvvEEEEvNT_6ParamsE,"",@"SHT_CUDA_INFO"
	.sectionflags	@""
	.align	4


	//----- nvinfo : EIATTR_CUDA_API_VERSION
	.align		4
        /*0000*/ 	.byte	0x04, 0x37
        /*0002*/ 	.short	(.L_31 - .L_30)
.L_30:
        /*0004*/ 	.word	0x00000082


	//----- nvinfo : EIATTR_KPARAM_INFO
	.align		4
.L_31:
        /*0008*/ 	.byte	0x04, 0x17
        /*000a*/ 	.short	(.L_33 - .L_32)
.L_32:
        /*000c*/ 	.word	0x00000000
        /*0010*/ 	.short	0x0000
        /*0012*/ 	.short	0x0000
        /*0014*/ 	.byte	0x00, 0xf0, 0x01, 0x20


	//----- nvinfo : EIATTR_AT_ENTRY_FRAGMENTS
	.align		4
.L_33:
        /*0018*/ 	.byte	0x04, 0x4f
        /*001a*/ 	.short	(.L_35 - .L_34)


	//   ....[0]....
.L_34:
        /*001c*/ 	.word	0x00000007


	//----- nvinfo : EIATTR_RESERVED_SMEM_USED
	.align		4
.L_35:
        /*0020*/ 	.byte	0x01, 0x41
	.zero		2


	//----- nvinfo : EIATTR_SPARSE_MMA_MASK
	.align		4
        /*0024*/ 	.byte	0x03, 0x50
        /*0026*/ 	.short	0x0000


	//----- nvinfo : EIATTR_TCGEN05_2CTA_USED
	.align		4
        /*0028*/ 	.byte	0x01, 0x52
	.zero		2


	//----- nvinfo : EIATTR_MAXREG_COUNT
	.align		4
        /*002c*/ 	.byte	0x03, 0x1b
        /*002e*/ 	.short	0x00ff


	//----- nvinfo : EIATTR_NUM_BARRIERS
	.align		4
        /*0030*/ 	.byte	0x02, 0x4c
        /*0032*/ 	.byte	0x07
	.zero		1


	//----- nvinfo : EIATTR_EXTERNS
	.align		4
        /*0034*/ 	.byte	0x04, 0x0f
        /*0036*/ 	.short	(.L_37 - .L_36)


	//   ....[0]....
	.align		4
.L_36:
        /*0038*/ 	.word	index@(__assertfail)


	//----- nvinfo : EIATTR_MERCURY_ISA_VERSION
	.align		4
.L_37:
        /*003c*/ 	.byte	0x03, 0x5f
        /*003e*/ 	.short	0x0101


	//----- nvinfo : EIATTR_INT_WARP_WIDE_INSTR_OFFSETS
	.align		4
        /*0040*/ 	.byte	0x04, 0x31
        /*0042*/ 	.short	(.L_39 - .L_38)


	//   ....[0]....
.L_38:
        /*0044*/ 	.word	0x00000ea0


	//   ....[1]....
        /*0048*/ 	.word	0x00000f60


	//   ....[2]....
        /*004c*/ 	.word	0x00004ad0


	//   ....[3]....
        /*0050*/ 	.word	0x00004af0


	//   ....[4]....
        /*0054*/ 	.word	0x00004b20


	//   ....[5]....
        /*0058*/ 	.word	0x00005700


	//   ....[6]....
        /*005c*/ 	.word	0x00005780


	//   ....[7]....
        /*0060*/ 	.word	0x00005890


	//   ....[8]....
        /*0064*/ 	.word	0x000059a0


	//----- nvinfo : EIATTR_COOP_GROUP_MASK_REGIDS
	.align		4
.L_39:
        /*0068*/ 	.byte	0x04, 0x29
        /*006a*/ 	.short	(.L_41 - .L_40)


	//   ....[0]....
.L_40:
        /*006c*/ 	.word	0xffffffff


	//   ....[1]....
        /*0070*/ 	.word	0xffffffff


	//   ....[2]....
        /*0074*/ 	.word	0xffffffff


	//   ....[3]....
        /*0078*/ 	.word	0xffffffff


	//   ....[4]....
        /*007c*/ 	.word	0xffffffff


	//   ....[5]....
        /*0080*/ 	.word	0xffffffff


	//   ....[6]....
        /*0084*/ 	.word	0xffffffff


	//   ....[7]....
        /*0088*/ 	.word	0xffffffff


	//   ....[8]....
        /*008c*/ 	.word	0xffffffff


	//   ....[9]....
        /*0090*/ 	.word	0xffffffff


	//   ....[10]....
        /*0094*/ 	.word	0xffffffff


	//   ....[11]....
        /*0098*/ 	.word	0xffffffff


	//   ....[12]....
        /*009c*/ 	.word	0xffffffff


	//   ....[13]....
        /*00a0*/ 	.word	0xffffffff


	//----- nvinfo : EIATTR_COOP_GROUP_INSTR_OFFSETS
	.align		4
.L_41:
        /*00a4*/ 	.byte	0x04, 0x28
        /*00a6*/ 	.short	(.L_43 - .L_42)


	//   ....[0]....
.L_42:
        /*00a8*/ 	.word	0x000000b0


	//   ....[1]....
        /*00ac*/ 	.word	0x00000510


	//   ....[2]....
        /*00b0*/ 	.word	0x000007d0


	//   ....[3]....
        /*00b4*/ 	.word	0x00000950


	//   ....[4]....
        /*00b8*/ 	.word	0x00000a50


	//   ....[5]....
        /*00bc*/ 	.word	0x00000bc0


	//   ....[6]....
        /*00c0*/ 	.word	0x00000d60


	//   ....[7]....
        /*00c4*/ 	.word	0x00000fc0


	//   ....[8]....
        /*00c8*/ 	.word	0x00002660


	//   ....[9]....
        /*00cc*/ 	.word	0x000038b0


	//   ....[10]....
        /*00d0*/ 	.word	0x00003d80


	//   ....[11]....
        /*00d4*/ 	.word	0x00003db0


	//   ....[12]....
        /*00d8*/ 	.word	0x000049d0


	//   ....[13]....
        /*00dc*/ 	.word	0x00004be0


	//----- nvinfo : EIATTR_VRC_CTA_INIT_COUNT
	.align		4
.L_43:
        /*00e0*/ 	.byte	0x02, 0x4a
        /*00e2*/ 	.byte	0x80
	.zero		1


	//----- nvinfo : EIATTR_SYSCALL_OFFSETS
	.align		4
        /*00e4*/ 	.byte	0x04, 0x46
        /*00e6*/ 	.short	(.L_45 - .L_44)


	//   ....[0]....
.L_44:
        /*00e8*/ 	.word	0x00006680


	//   ....[1]....
        /*00ec*/ 	.word	0x00006770


	//   ....[2]....
        /*00f0*/ 	.word	0x00006fa0


	//   ....[3]....
        /*00f4*/ 	.word	0x00007c70


	//----- nvinfo : EIATTR_MBARRIER_INSTR_OFFSETS
	.align		4
.L_45:
        /*00f8*/ 	.byte	0x04, 0x39
        /*00fa*/ 	.short	(.L_47 - .L_46)


	//   ....[0]....
.L_46:
        /*00fc*/ 	.word	0x00000670
        /*0100*/ 	.word	0x000000ff
        /*0104*/ 	.word	0x00000000
        /*0108*/ 	.short	0x0100
        /*010a*/ 	.byte	0x04
	.zero		1


	//   ....[1]....
        /*010c*/ 	.word	0x00000680
        /*0110*/ 	.word	0x000000ff
        /*0114*/ 	.word	0x00000050
        /*0118*/ 	.short	0x0100
        /*011a*/ 	.byte	0x04
	.zero		1


	//   ....[2]....
        /*011c*/ 	.word	0x00000690
        /*0120*/ 	.word	0x000000ff
        /*0124*/ 	.word	0x00000008
        /*0128*/ 	.short	0x0100
        /*012a*/ 	.byte	0x04
	.zero		1


	//   ....[3]....
        /*012c*/ 	.word	0x000006a0
        /*0130*/ 	.word	0x000000ff
        /*0134*/ 	.word	0x00000058
        /*0138*/ 	.short	0x0100
        /*013a*/ 	.byte	0x04
	.zero		1


	//   ....[4]....
        /*013c*/ 	.word	0x000006b0
        /*0140*/ 	.word	0x000000ff
        /*0144*/ 	.word	0x00000010
        /*0148*/ 	.short	0x0100
        /*014a*/ 	.byte	0x04
	.zero		1


	//   ....[5]....
        /*014c*/ 	.word	0x000006c0
        /*0150*/ 	.word	0x000000ff
        /*0154*/ 	.word	0x00000060
        /*0158*/ 	.short	0x0100
        /*015a*/ 	.byte	0x04
	.zero		1


	//   ....[6]....
        /*015c*/ 	.word	0x000006d0
        /*0160*/ 	.word	0x000000ff
        /*0164*/ 	.word	0x00000018
        /*0168*/ 	.short	0x0100
        /*016a*/ 	.byte	0x04
	.zero		1


	//   ....[7]....
        /*016c*/ 	.word	0x000006e0
        /*0170*/ 	.word	0x000000ff
        /*0174*/ 	.word	0x00000068
        /*0178*/ 	.short	0x0100
        /*017a*/ 	.byte	0x04
	.zero		1


	//   ....[8]....
        /*017c*/ 	.word	0x000006f0
        /*0180*/ 	.word	0x000000ff
        /*0184*/ 	.word	0x00000020
        /*0188*/ 	.short	0x0100
        /*018a*/ 	.byte	0x04
	.zero		1


	//   ....[9]....
        /*018c*/ 	.word	0x00000700
        /*0190*/ 	.word	0x000000ff
        /*0194*/ 	.word	0x00000070
        /*0198*/ 	.short	0x0100
        /*019a*/ 	.byte	0x04
	.zero		1


	//   ....[10]....
        /*019c*/ 	.word	0x00000710
        /*01a0*/ 	.word	0x000000ff
        /*01a4*/ 	.word	0x00000028
        /*01a8*/ 	.short	0x0100
        /*01aa*/ 	.byte	0x04
	.zero		1


	//   ....[11]....
        /*01ac*/ 	.word	0x00000720
        /*01b0*/ 	.word	0x000000ff
        /*01b4*/ 	.word	0x00000078
        /*01b8*/ 	.short	0x0100
        /*01ba*/ 	.byte	0x04
	.zero		1


	//   ....[12]....
        /*01bc*/ 	.word	0x00000730
        /*01c0*/ 	.word	0x000000ff
        /*01c4*/ 	.word	0x00000030
        /*01c8*/ 	.short	0x0100
        /*01ca*/ 	.byte	0x04
	.zero		1


	//   ....[13]....
        /*01cc*/ 	.word	0x00000740
        /*01d0*/ 	.word	0x000000ff
        /*01d4*/ 	.word	0x00000080
        /*01d8*/ 	.short	0x0100
        /*01da*/ 	.byte	0x04
	.zero		1


	//   ....[14]....
        /*01dc*/ 	.word	0x00000750
        /*01e0*/ 	.word	0x000000ff
        /*01e4*/ 	.word	0x00000038
        /*01e8*/ 	.short	0x0100
        /*01ea*/ 	.byte	0x04
	.zero		1


	//   ....[15]....
        /*01ec*/ 	.word	0x00000760
        /*01f0*/ 	.word	0x000000ff
        /*01f4*/ 	.word	0x00000088
        /*01f8*/ 	.short	0x0100
        /*01fa*/ 	.byte	0x04
	.zero		1


	//   ....[16]....
        /*01fc*/ 	.word	0x00000770
        /*0200*/ 	.word	0x000000ff
        /*0204*/ 	.word	0x00000040
        /*0208*/ 	.short	0x0100
        /*020a*/ 	.byte	0x04
	.zero		1


	//   ....[17]....
        /*020c*/ 	.word	0x00000780
        /*0210*/ 	.word	0x000000ff
        /*0214*/ 	.word	0x00000090
        /*0218*/ 	.short	0x0100
        /*021a*/ 	.byte	0x04
	.zero		1


	//   ....[18]....
        /*021c*/ 	.word	0x00000790
        /*0220*/ 	.word	0x000000ff
        /*0224*/ 	.word	0x00000048
        /*0228*/ 	.short	0x0100
        /*022a*/ 	.byte	0x04
	.zero		1


	//   ....[19]....
        /*022c*/ 	.word	0x000007a0
        /*0230*/ 	.word	0x000000ff
        /*0234*/ 	.word	0x00000098
        /*0238*/ 	.short	0x0100
        /*023a*/ 	.byte	0x04
	.zero		1


	//   ....[20]....
        /*023c*/ 	.word	0x000008e0
        /*0240*/ 	.word	0x000000ff
        /*0244*/ 	.word	0x000000a0
        /*0248*/ 	.short	0x0100
        /*024a*/ 	.byte	0x04
	.zero		1


	//   ....[21]....
        /*024c*/ 	.word	0x000008f0
        /*0250*/ 	.word	0x000000ff
        /*0254*/ 	.word	0x000000b8
        /*0258*/ 	.short	0x0100
        /*025a*/ 	.byte	0x04
	.zero		1


	//   ....[22]....
        /*025c*/ 	.word	0x00000900
        /*0260*/ 	.word	0x000000ff
        /*0264*/ 	.word	0x000000a8
        /*0268*/ 	.short	0x0100
        /*026a*/ 	.byte	0x04
	.zero		1


	//   ....[23]....
        /*026c*/ 	.word	0x00000910
        /*0270*/ 	.word	0x000000ff
        /*0274*/ 	.word	0x000000c0
        /*0278*/ 	.short	0x0100
        /*027a*/ 	.byte	0x04
	.zero		1


	//   ....[24]....
        /*027c*/ 	.word	0x00000920
        /*0280*/ 	.word	0x000000ff
        /*0284*/ 	.word	0x000000b0
        /*0288*/ 	.short	0x0100
        /*028a*/ 	.byte	0x04
	.zero		1


	//   ....[25]....
        /*028c*/ 	.word	0x00000930
        /*0290*/ 	.word	0x000000ff
        /*0294*/ 	.word	0x000000c8
        /*0298*/ 	.short	0x0100
        /*029a*/ 	.byte	0x04
	.zero		1


	//   ....[26]....
        /*029c*/ 	.word	0x00000a20
        /*02a0*/ 	.word	0x000000ff
        /*02a4*/ 	.word	0x000000d0
        /*02a8*/ 	.short	0x0100
        /*02aa*/ 	.byte	0x06
	.zero		1


	//   ....[27]....
        /*02ac*/ 	.word	0x00000a30
        /*02b0*/ 	.word	0x000000ff
        /*02b4*/ 	.word	0x000000d8
        /*02b8*/ 	.short	0x0100
        /*02ba*/ 	.byte	0x06
	.zero		1


	//   ....[28]....
        /*02bc*/ 	.word	0x00000b70
        /*02c0*/ 	.word	0x000000ff
        /*02c4*/ 	.word	0x000000e0
        /*02c8*/ 	.short	0x0100
        /*02ca*/ 	.byte	0x06
	.zero		1


	//   ....[29]....
        /*02cc*/ 	.word	0x00000b80
        /*02d0*/ 	.word	0x000000ff
        /*02d4*/ 	.word	0x000000f0
        /*02d8*/ 	.short	0x0100
        /*02da*/ 	.byte	0x06
	.zero		1


	//   ....[30]....
        /*02dc*/ 	.word	0x00000b90
        /*02e0*/ 	.word	0x000000ff
        /*02e4*/ 	.word	0x000000e8
        /*02e8*/ 	.short	0x0100
        /*02ea*/ 	.byte	0x06
	.zero		1


	//   ....[31]....
        /*02ec*/ 	.word	0x00000ba0
        /*02f0*/ 	.word	0x000000ff
        /*02f4*/ 	.word	0x000000f8
        /*02f8*/ 	.short	0x0100
        /*02fa*/ 	.byte	0x06
	.zero		1


	//   ....[32]....
        /*02fc*/ 	.word	0x00000cd0
        /*0300*/ 	.word	0x000000ff
        /*0304*/ 	.word	0x00000100
        /*0308*/ 	.short	0x0100
        /*030a*/ 	.byte	0x04
	.zero		1


	//   ....[33]....
        /*030c*/ 	.word	0x00000ce0
        /*0310*/ 	.word	0x000000ff
        /*0314*/ 	.word	0x00000120
        /*0318*/ 	.short	0x0100
        /*031a*/ 	.byte	0x04
	.zero		1


	//   ....[34]....
        /*031c*/ 	.word	0x00000cf0
        /*0320*/ 	.word	0x000000ff
        /*0324*/ 	.word	0x00000108
        /*0328*/ 	.short	0x0100
        /*032a*/ 	.byte	0x04
	.zero		1


	//   ....[35]....
        /*032c*/ 	.word	0x00000d00
        /*0330*/ 	.word	0x000000ff
        /*0334*/ 	.word	0x00000128
        /*0338*/ 	.short	0x0100
        /*033a*/ 	.byte	0x04
	.zero		1


	//   ....[36]....
        /*033c*/ 	.word	0x00000d10
        /*0340*/ 	.word	0x000000ff
        /*0344*/ 	.word	0x00000110
        /*0348*/ 	.short	0x0100
        /*034a*/ 	.byte	0x04
	.zero		1


	//   ....[37]....
        /*034c*/ 	.word	0x00000d20
        /*0350*/ 	.word	0x000000ff
        /*0354*/ 	.word	0x00000130
        /*0358*/ 	.short	0x0100
        /*035a*/ 	.byte	0x04
	.zero		1


	//   ....[38]....
        /*035c*/ 	.word	0x00000d30
        /*0360*/ 	.word	0x000000ff
        /*0364*/ 	.word	0x00000118
        /*0368*/ 	.short	0x0100
        /*036a*/ 	.byte	0x04
	.zero		1


	//   ....[39]....
        /*036c*/ 	.word	0x00000d40
        /*0370*/ 	.word	0x000000ff
        /*0374*/ 	.word	0x00000138
        /*0378*/ 	.short	0x0100
        /*037a*/ 	.byte	0x04
	.zero		1


	//   ....[40]....
        /*037c*/ 	.word	0x00000e40
        /*0380*/ 	.word	0x000000ff
        /*0384*/ 	.word	0x00000140
        /*0388*/ 	.short	0x0100
        /*038a*/ 	.byte	0x04
	.zero		1


	//   ....[41]....
        /*038c*/ 	.word	0x00000e50
        /*0390*/ 	.word	0x000000ff
        /*0394*/ 	.word	0x00000150
        /*0398*/ 	.short	0x0100
        /*039a*/ 	.byte	0x04
	.zero		1


	//   ....[42]....
        /*039c*/ 	.word	0x00000e60
        /*03a0*/ 	.word	0x000000ff
        /*03a4*/ 	.word	0x00000148
        /*03a8*/ 	.short	0x0100
        /*03aa*/ 	.byte	0x04
	.zero		1


	//   ....[43]....
        /*03ac*/ 	.word	0x00000e70
        /*03b0*/ 	.word	0x000000ff
        /*03b4*/ 	.word	0x00000158
        /*03b8*/ 	.short	0x0100
        /*03ba*/ 	.byte	0x04
	.zero		1


	//   ....[44]....
        /*03bc*/ 	.word	0x00000f80
        /*03c0*/ 	.word	0x000000ff
        /*03c4*/ 	.word	0x00000160
        /*03c8*/ 	.short	0x0100
        /*03ca*/ 	.byte	0x06
	.zero		1


	//   ....[45]....
        /*03cc*/ 	.word	0x00001e80
        /*03d0*/ 	.word	0x00000000
        /*03d4*/ 	.word	0x00000150
        /*03d8*/ 	.short	0x010a
        /*03da*/ 	.byte	0xff
	.zero		1


	//   ....[46]....
        /*03dc*/ 	.word	0x00001ea0
        /*03e0*/ 	.word	0x00000000
        /*03e4*/ 	.word	0x00000140
        /*03e8*/ 	.short	0x0101
        /*03ea*/ 	.byte	0xff
	.zero		1


	//   ....[47]....
        /*03ec*/ 	.word	0x00001f50
        /*03f0*/ 	.word	0x000000ff
        /*03f4*/ 	.word	0x00000050
        /*03f8*/ 	.short	0x010a
        /*03fa*/ 	.byte	0x04
	.zero		1


	//   ....[48]....
        /*03fc*/ 	.word	0x00002020
        /*0400*/ 	.word	0x000000ff
        /*0404*/ 	.word	0x00000050
        /*0408*/ 	.short	0x010a
        /*040a*/ 	.byte	0x21
	.zero		1


	//   ....[49]....
        /*040c*/ 	.word	0x000021d0
        /*0410*/ 	.word	0x000000ff
        /*0414*/ 	.word	0x00000050
        /*0418*/ 	.short	0x010a
        /*041a*/ 	.byte	0x05
	.zero		1


	//   ....[50]....
        /*041c*/ 	.word	0x00002310
        /*0420*/ 	.word	0x000000ff
        /*0424*/ 	.word	0x000000d8
        /*0428*/ 	.short	0x0101
        /*042a*/ 	.byte	0x0d
	.zero		1


	//   ....[51]....
        /*042c*/ 	.word	0x00002330
        /*0430*/ 	.word	0x000000ff
        /*0434*/ 	.word	0x00000050
        /*0438*/ 	.short	0x010a
        /*043a*/ 	.byte	0x04
	.zero		1


	//   ....[52]....
        /*043c*/ 	.word	0x000023b0
        /*0440*/ 	.word	0x000000ff
        /*0444*/ 	.word	0x00000050
        /*0448*/ 	.short	0x010a
        /*044a*/ 	.byte	0x11
	.zero		1


	//   ....[53]....
        /*044c*/ 	.word	0x00002540
        /*0450*/ 	.word	0x000000ff
        /*0454*/ 	.word	0x00000050
        /*0458*/ 	.short	0x010a
        /*045a*/ 	.byte	0x05
	.zero		1


	//   ....[54]....
        /*045c*/ 	.word	0x00002690
        /*0460*/ 	.word	0x00000003
        /*0464*/ 	.word	0x000000e0
        /*0468*/ 	.short	0x010a
        /*046a*/ 	.byte	0xff
	.zero		1


	//   ....[55]....
        /*046c*/ 	.word	0x000027e0
        /*0470*/ 	.word	0x00000000
        /*0474*/ 	.word	0x00000000
        /*0478*/ 	.short	0x0101
        /*047a*/ 	.byte	0xff
	.zero		1


	//   ....[56]....
        /*047c*/ 	.word	0x00002da0
        /*0480*/ 	.word	0x000000ff
        /*0484*/ 	.word	0x00000000
        /*0488*/ 	.short	0x010a
        /*048a*/ 	.byte	0x04
	.zero		1


	//   ....[57]....
        /*048c*/ 	.word	0x00002e30
        /*0490*/ 	.word	0x000000ff
        /*0494*/ 	.word	0x00000000
        /*0498*/ 	.short	0x010a
        /*049a*/ 	.byte	0x05
	.zero		1


	//   ....[58]....
        /*049c*/ 	.word	0x00002ec0
        /*04a0*/ 	.word	0x000000ff
        /*04a4*/ 	.word	0x00000000
        /*04a8*/ 	.short	0x010a
        /*04aa*/ 	.byte	0x05
	.zero		1


	//   ....[59]....
        /*04ac*/ 	.word	0x00002f50
        /*04b0*/ 	.word	0x000000ff
        /*04b4*/ 	.word	0x00000000
        /*04b8*/ 	.short	0x010a
        /*04ba*/ 	.byte	0x05
	.zero		1


	//   ....[60]....
        /*04bc*/ 	.word	0x00002fe0
        /*04c0*/ 	.word	0x000000ff
        /*04c4*/ 	.word	0x00000000
        /*04c8*/ 	.short	0x010a
        /*04ca*/ 	.byte	0x05
	.zero		1


	//   ....[61]....
        /*04cc*/ 	.word	0x00003070
        /*04d0*/ 	.word	0x000000ff
        /*04d4*/ 	.word	0x00000000
        /*04d8*/ 	.short	0x010a
        /*04da*/ 	.byte	0x05
	.zero		1


	//   ....[62]....
        /*04dc*/ 	.word	0x00003100
        /*04e0*/ 	.word	0x000000ff
        /*04e4*/ 	.word	0x00000000
        /*04e8*/ 	.short	0x010a
        /*04ea*/ 	.byte	0x05
	.zero		1


	//   ....[63]....
        /*04ec*/ 	.word	0x00003190
        /*04f0*/ 	.word	0x000000ff
        /*04f4*/ 	.word	0x00000000
        /*04f8*/ 	.short	0x010a
        /*04fa*/ 	.byte	0x05
	.zero		1


	//   ....[64]....
        /*04fc*/ 	.word	0x00003220
        /*0500*/ 	.word	0x000000ff
        /*0504*/ 	.word	0x00000000
        /*0508*/ 	.short	0x010a
        /*050a*/ 	.byte	0x05
	.zero		1


	//   ....[65]....
        /*050c*/ 	.word	0x000032c0
        /*0510*/ 	.word	0x00000000
        /*0514*/ 	.word	0x00000000
        /*0518*/ 	.short	0x010a
        /*051a*/ 	.byte	0xff
	.zero		1


	//   ....[66]....
        /*051c*/ 	.word	0x00003400
        /*0520*/ 	.word	0x00000002
        /*0524*/ 	.word	0x00000140
        /*0528*/ 	.short	0x010a
        /*052a*/ 	.byte	0xff
	.zero		1


	//   ....[67]....
        /*052c*/ 	.word	0x00003460
        /*0530*/ 	.word	0x00000004
        /*0534*/ 	.word	0x00000000
        /*0538*/ 	.short	0x0101
        /*053a*/ 	.byte	0xff
	.zero		1


	//   ....[68]....
        /*053c*/ 	.word	0x00003480
        /*0540*/ 	.word	0x000000ff
        /*0544*/ 	.word	0x000000f0
        /*0548*/ 	.short	0x010a
        /*054a*/ 	.byte	0x04
	.zero		1


	//   ....[69]....
        /*054c*/ 	.word	0x000035a0
        /*0550*/ 	.word	0x00000002
        /*0554*/ 	.word	0x000000e0
        /*0558*/ 	.short	0x010a
        /*055a*/ 	.byte	0xff
	.zero		1


	//   ....[70]....
        /*055c*/ 	.word	0x000036b0
        /*0560*/ 	.word	0x00000002
        /*0564*/ 	.word	0x00000000
        /*0568*/ 	.short	0x0101
        /*056a*/ 	.byte	0xff
	.zero		1


	//   ....[71]....
        /*056c*/ 	.word	0x00003740
        /*0570*/ 	.word	0x000000ff
        /*0574*/ 	.word	0x000000f0
        /*0578*/ 	.short	0x0106
        /*057a*/ 	.byte	0x04
	.zero		1


	//   ....[72]....
        /*057c*/ 	.word	0x00003760
        /*0580*/ 	.word	0x000000ff
        /*0584*/ 	.word	0x000000f0
        /*0588*/ 	.short	0x010a
        /*058a*/ 	.byte	0x04
	.zero		1


	//   ....[73]....
        /*058c*/ 	.word	0x000037f0
        /*0590*/ 	.word	0x000000ff
        /*0594*/ 	.word	0x000000f0
        /*0598*/ 	.short	0x0106
        /*059a*/ 	.byte	0x07
	.zero		1


	//   ....[74]....
        /*059c*/ 	.word	0x00003830
        /*05a0*/ 	.word	0x00000000
        /*05a4*/ 	.word	0x000000f0
        /*05a8*/ 	.short	0x010a
        /*05aa*/ 	.byte	0xff
	.zero		1


	//   ....[75]....
        /*05ac*/ 	.word	0x00003a80
        /*05b0*/ 	.word	0x000000ff
        /*05b4*/ 	.word	0x00000008
        /*05b8*/ 	.short	0x010a
        /*05ba*/ 	.byte	0x05
	.zero		1


	//   ....[76]....
        /*05bc*/ 	.word	0x00003aa0
        /*05c0*/ 	.word	0x000000ff
        /*05c4*/ 	.word	0x00000008
        /*05c8*/ 	.short	0x010a
        /*05ca*/ 	.byte	0x05
	.zero		1


	//   ....[77]....
        /*05cc*/ 	.word	0x00003c30
        /*05d0*/ 	.word	0x000000ff
        /*05d4*/ 	.word	0x00000008
        /*05d8*/ 	.short	0x010a
        /*05da*/ 	.byte	0x05
	.zero		1


	//   ....[78]....
        /*05dc*/ 	.word	0x00003c50
        /*05e0*/ 	.word	0x000000ff
        /*05e4*/ 	.word	0x00000008
        /*05e8*/ 	.short	0x010a
        /*05ea*/ 	.byte	0x05
	.zero		1


	//   ....[79]....
        /*05ec*/ 	.word	0x00003d10
        /*05f0*/ 	.word	0x000000ff
        /*05f4*/ 	.word	0x00000000
        /*05f8*/ 	.short	0x0101
        /*05fa*/ 	.byte	0x04
	.zero		1


	//   ....[80]....
        /*05fc*/ 	.word	0x00004050
        /*0600*/ 	.word	0x00000000
        /*0604*/ 	.word	0x000000e0
        /*0608*/ 	.short	0x010a
        /*060a*/ 	.byte	0xff
	.zero		1


	//   ....[81]....
        /*060c*/ 	.word	0x00004110
        /*0610*/ 	.word	0x00000000
        /*0614*/ 	.word	0x00000000
        /*0618*/ 	.short	0x0101
        /*061a*/ 	.byte	0xff
	.zero		1


	//   ....[82]....
        /*061c*/ 	.word	0x000041d0
        /*0620*/ 	.word	0x000000ff
        /*0624*/ 	.word	0x00000000
        /*0628*/ 	.short	0x010a
        /*062a*/ 	.byte	0x04
	.zero		1


	//   ....[83]....
        /*062c*/ 	.word	0x000041e0
        /*0630*/ 	.word	0x000000ff
        /*0634*/ 	.word	0x00000120
        /*0638*/ 	.short	0x010a
        /*063a*/ 	.byte	0x1f
	.zero		1


	//   ....[84]....
        /*063c*/ 	.word	0x00004290
        /*0640*/ 	.word	0x000000ff
        /*0644*/ 	.word	0x00000000
        /*0648*/ 	.short	0x010a
        /*064a*/ 	.byte	0x05
	.zero		1


	//   ....[85]....
        /*064c*/ 	.word	0x000043c0
        /*0650*/ 	.word	0x000000ff
        /*0654*/ 	.word	0x00000000
        /*0658*/ 	.short	0x010a
        /*065a*/ 	.byte	0x04
	.zero		1


	//   ....[86]....
        /*065c*/ 	.word	0x000046c0
        /*0660*/ 	.word	0x000000ff
        /*0664*/ 	.word	0x00000000
        /*0668*/ 	.short	0x010a
        /*066a*/ 	.byte	0x04
	.zero		1


	//   ....[87]....
        /*066c*/ 	.word	0x00004750
        /*0670*/ 	.word	0x000000ff
        /*0674*/ 	.word	0x00000000
        /*0678*/ 	.short	0x010a
        /*067a*/ 	.byte	0x05
	.zero		1


	//   ....[88]....
        /*067c*/ 	.word	0x000047e0
        /*0680*/ 	.word	0x000000ff
        /*0684*/ 	.word	0x00000000
        /*0688*/ 	.short	0x010a
        /*068a*/ 	.byte	0x05
	.zero		1


	//   ....[89]....
        /*068c*/ 	.word	0x00004880
        /*0690*/ 	.word	0x00000000
        /*0694*/ 	.word	0x00000000
        /*0698*/ 	.short	0x010a
        /*069a*/ 	.byte	0xff
	.zero		1


	//   ....[90]....
        /*069c*/ 	.word	0x000048c0
        /*06a0*/ 	.word	0x00000000
        /*06a4*/ 	.word	0x00000000
        /*06a8*/ 	.short	0x010a
        /*06aa*/ 	.byte	0xff
	.zero		1


	//   ....[91]....
        /*06ac*/ 	.word	0x00004930
        /*06b0*/ 	.word	0x000000ff
        /*06b4*/ 	.word	0x00000000
        /*06b8*/ 	.short	0x0101
        /*06ba*/ 	.byte	0x04
	.zero		1


	//   ....[92]....
        /*06bc*/ 	.word	0x00004970
        /*06c0*/ 	.word	0x000000ff
        /*06c4*/ 	.word	0x00000160
        /*06c8*/ 	.short	0x010a
        /*06ca*/ 	.byte	0x1a
	.zero		1


	//   ....[93]....
        /*06cc*/ 	.word	0x000049c0
        /*06d0*/ 	.word	0x000000ff
        /*06d4*/ 	.word	0x00000000
        /*06d8*/ 	.short	0x0101
        /*06da*/ 	.byte	0x04
	.zero		1


	//   ....[94]....
        /*06dc*/ 	.word	0x00004e30
        /*06e0*/ 	.word	0x0000000c
        /*06e4*/ 	.word	0x000000e0
        /*06e8*/ 	.short	0x010a
        /*06ea*/ 	.byte	0xff
	.zero		1


	//   ....[95]....
        /*06ec*/ 	.word	0x00004fa0
        /*06f0*/ 	.word	0x00000000
        /*06f4*/ 	.word	0x00000000
        /*06f8*/ 	.short	0x0101
        /*06fa*/ 	.byte	0xff
	.zero		1


	//   ....[96]....
        /*06fc*/ 	.word	0x00005420
        /*0700*/ 	.word	0x000000ff
        /*0704*/ 	.word	0x000000d8
        /*0708*/ 	.short	0x010a
        /*070a*/ 	.byte	0x18
	.zero		1


	//   ....[97]....
        /*070c*/ 	.word	0x000055e0
        /*0710*/ 	.word	0x000000ff
        /*0714*/ 	.word	0x000000b8
        /*0718*/ 	.short	0x010a
        /*071a*/ 	.byte	0x04
	.zero		1


	//   ....[98]....
        /*071c*/ 	.word	0x000057c0
        /*0720*/ 	.word	0x000000ff
        /*0724*/ 	.word	0x000000a0
        /*0728*/ 	.short	0x010b
        /*072a*/ 	.byte	0x04
	.zero		1


	//   ....[99]....
        /*072c*/ 	.word	0x000057d0
        /*0730*/ 	.word	0x000000ff
        /*0734*/ 	.word	0x00000000
        /*0738*/ 	.short	0x0101
        /*073a*/ 	.byte	0x14
	.zero		1


	//   ....[100]....
        /*073c*/ 	.word	0x000057e0
        /*0740*/ 	.word	0x000000ff
        /*0744*/ 	.word	0x000000b8
        /*0748*/ 	.short	0x010a
        /*074a*/ 	.byte	0x05
	.zero		1


	//   ....[101]....
        /*074c*/ 	.word	0x000059e0
        /*0750*/ 	.word	0x000000ff
        /*0754*/ 	.word	0x000000a0
        /*0758*/ 	.short	0x010b
        /*075a*/ 	.byte	0x05
	.zero		1


	//   ....[102]....
        /*075c*/ 	.word	0x000059f0
        /*0760*/ 	.word	0x000000ff
        /*0764*/ 	.word	0x00000000
        /*0768*/ 	.short	0x0101
        /*076a*/ 	.byte	0x04
	.zero		1


	//   ....[103]....
        /*076c*/ 	.word	0x00005a90
        /*0770*/ 	.word	0x000000ff
        /*0774*/ 	.word	0x00000000
        /*0778*/ 	.short	0x010a
        /*077a*/ 	.byte	0x04
	.zero		1


	//   ....[104]....
        /*077c*/ 	.word	0x00005b20
        /*0780*/ 	.word	0x000000ff
        /*0784*/ 	.word	0x00000000
        /*0788*/ 	.short	0x010a
        /*078a*/ 	.byte	0x05
	.zero		1


	//   ....[105]....
        /*078c*/ 	.word	0x00005bc0
        /*0790*/ 	.word	0x00000000
        /*0794*/ 	.word	0x00000000
        /*0798*/ 	.short	0x010a
        /*079a*/ 	.byte	0xff
	.zero		1


	//   ....[106]....
        /*079c*/ 	.word	0x00005f10
        /*07a0*/ 	.word	0x00000003
        /*07a4*/ 	.word	0x000000e0
        /*07a8*/ 	.short	0x010a
        /*07aa*/ 	.byte	0xff
	.zero		1


	//   ....[107]....
        /*07ac*/ 	.word	0x00006090
        /*07b0*/ 	.word	0x00000000
        /*07b4*/ 	.word	0x00000000
        /*07b8*/ 	.short	0x0101
        /*07ba*/ 	.byte	0xff
	.zero		1


	//   ....[108]....
        /*07bc*/ 	.word	0x00006c00
        /*07c0*/ 	.word	0x00000000
        /*07c4*/ 	.word	0x000000a0
        /*07c8*/ 	.short	0x010a
        /*07ca*/ 	.byte	0xff
	.zero		1


	//   ....[109]....
        /*07cc*/ 	.word	0x00006c60
        /*07d0*/ 	.word	0x0000005c
        /*07d4*/ 	.word	0x00000100
        /*07d8*/ 	.short	0x010a
        /*07da*/ 	.byte	0xff
	.zero		1


	//   ....[110]....
        /*07dc*/ 	.word	0x00006d50
        /*07e0*/ 	.word	0x00000000
        /*07e4*/ 	.word	0x000000a0
        /*07e8*/ 	.short	0x010a
        /*07ea*/ 	.byte	0xff
	.zero		1


	//   ....[111]....
        /*07ec*/ 	.word	0x00006e80
        /*07f0*/ 	.word	0x0000005c
        /*07f4*/ 	.word	0x00000100
        /*07f8*/ 	.short	0x010a
        /*07fa*/ 	.byte	0xff
	.zero		1


	//   ....[112]....
        /*07fc*/ 	.word	0x000079b0
        /*0800*/ 	.word	0x00000000
        /*0804*/ 	.word	0x00000000
        /*0808*/ 	.short	0x0101
        /*080a*/ 	.byte	0xff
	.zero		1


	//   ....[113]....
        /*080c*/ 	.word	0x000079c0
        /*0810*/ 	.word	0x00000003
        /*0814*/ 	.word	0x000000a0
        /*0818*/ 	.short	0x010a
        /*081a*/ 	.byte	0xff
	.zero		1


	//   ....[114]....
        /*081c*/ 	.word	0x00007a90
        /*0820*/ 	.word	0x00000003
        /*0824*/ 	.word	0x000000a0
        /*0828*/ 	.short	0x010a
        /*082a*/ 	.byte	0xff
	.zero		1


	//   ....[115]....
        /*082c*/ 	.word	0x00007d60
        /*0830*/ 	.word	0x0000005c
        /*0834*/ 	.word	0x00000000
        /*0838*/ 	.short	0x0101
        /*083a*/ 	.byte	0xff
	.zero		1


	//   ....[116]....
        /*083c*/ 	.word	0x00008730
        /*0840*/ 	.word	0x00000002
        /*0844*/ 	.word	0x00000000
        /*0848*/ 	.short	0x0101
        /*084a*/ 	.byte	0xff
	.zero		1


	//   ....[117]....
        /*084c*/ 	.word	0x00008a00
        /*0850*/ 	.word	0x000000ff
        /*0854*/ 	.word	0x00000000
        /*0858*/ 	.short	0x0101
        /*085a*/ 	.byte	0x06
	.zero		1


	//   ....[118]....
        /*085c*/ 	.word	0x00008a20
        /*0860*/ 	.word	0x00000000
        /*0864*/ 	.word	0x00000150
        /*0868*/ 	.short	0x010a
        /*086a*/ 	.byte	0xff
	.zero		1


	//   ....[119]....
        /*086c*/ 	.word	0x00008a80
        /*0870*/ 	.word	0x00000000
        /*0874*/ 	.word	0x00000050
        /*0878*/ 	.short	0x010a
        /*087a*/ 	.byte	0xff
	.zero		1


	//   ....[120]....
        /*087c*/ 	.word	0x00008ae0
        /*0880*/ 	.word	0x00000000
        /*0884*/ 	.word	0x00000050
        /*0888*/ 	.short	0x010a
        /*088a*/ 	.byte	0xff
	.zero		1


	//   ....[121]....
        /*088c*/ 	.word	0x00008b30
        /*0890*/ 	.word	0x00000003
        /*0894*/ 	.word	0x000000e0
        /*0898*/ 	.short	0x010a
        /*089a*/ 	.byte	0xff
	.zero		1


	//   ....[122]....
        /*089c*/ 	.word	0x00008b90
        /*08a0*/ 	.word	0x00000000
        /*08a4*/ 	.word	0x00000000
        /*08a8*/ 	.short	0x010a
        /*08aa*/ 	.byte	0xff
	.zero		1


	//   ....[123]....
        /*08ac*/ 	.word	0x00008bf0
        /*08b0*/ 	.word	0x00000000
        /*08b4*/ 	.word	0x00000000
        /*08b8*/ 	.short	0x010a
        /*08ba*/ 	.byte	0xff
	.zero		1


	//   ....[124]....
        /*08bc*/ 	.word	0x00008c50
        /*08c0*/ 	.word	0x00000000
        /*08c4*/ 	.word	0x00000000
        /*08c8*/ 	.short	0x010a
        /*08ca*/ 	.byte	0xff
	.zero		1


	//   ....[125]....
        /*08cc*/ 	.word	0x00008cb0
        /*08d0*/ 	.word	0x00000000
        /*08d4*/ 	.word	0x00000000
        /*08d8*/ 	.short	0x010a
        /*08da*/ 	.byte	0xff
	.zero		1


	//   ....[126]....
        /*08dc*/ 	.word	0x00008d10
        /*08e0*/ 	.word	0x00000000
        /*08e4*/ 	.word	0x00000000
        /*08e8*/ 	.short	0x010a
        /*08ea*/ 	.byte	0xff
	.zero		1


	//   ....[127]....
        /*08ec*/ 	.word	0x00008d70
        /*08f0*/ 	.word	0x00000000
        /*08f4*/ 	.word	0x00000000
        /*08f8*/ 	.short	0x010a
        /*08fa*/ 	.byte	0xff
	.zero		1


	//   ....[128]....
        /*08fc*/ 	.word	0x00008dd0
        /*0900*/ 	.word	0x00000000
        /*0904*/ 	.word	0x00000000
        /*0908*/ 	.short	0x010a
        /*090a*/ 	.byte	0xff
	.zero		1


	//   ....[129]....
        /*090c*/ 	.word	0x00008e30
        /*0910*/ 	.word	0x00000000
        /*0914*/ 	.word	0x00000000
        /*0918*/ 	.short	0x010a
        /*091a*/ 	.byte	0xff
	.zero		1


	//   ....[130]....
        /*091c*/ 	.word	0x00008e90
        /*0920*/ 	.word	0x00000000
        /*0924*/ 	.word	0x00000000
        /*0928*/ 	.short	0x010a
        /*092a*/ 	.byte	0xff
	.zero		1


	//   ....[131]....
        /*092c*/ 	.word	0x00008ee0
        /*0930*/ 	.word	0x00000002
        /*0934*/ 	.word	0x00000140
        /*0938*/ 	.short	0x010a
        /*093a*/ 	.byte	0xff
	.zero		1


	//   ....[132]....
        /*093c*/ 	.word	0x00008f40
        /*0940*/ 	.word	0x00000002
        /*0944*/ 	.word	0x000000f0
        /*0948*/ 	.short	0x010a
        /*094a*/ 	.byte	0xff
	.zero		1


	//   ....[133]....
        /*094c*/ 	.word	0x00008f90
        /*0950*/ 	.word	0x00000002
        /*0954*/ 	.word	0x000000e0
        /*0958*/ 	.short	0x010a
        /*095a*/ 	.byte	0xff
	.zero		1


	//   ....[134]....
        /*095c*/ 	.word	0x00008ff0
        /*0960*/ 	.word	0x00000000
        /*0964*/ 	.word	0x000000f0
        /*0968*/ 	.short	0x010a
        /*096a*/ 	.byte	0xff
	.zero		1


	//   ....[135]....
        /*096c*/ 	.word	0x00009050
        /*0970*/ 	.word	0x00000000
        /*0974*/ 	.word	0x00000008
        /*0978*/ 	.short	0x010a
        /*097a*/ 	.byte	0xff
	.zero		1


	//   ....[136]....
        /*097c*/ 	.word	0x00009140
        /*0980*/ 	.word	0x00000000
        /*0984*/ 	.word	0x00000008
        /*0988*/ 	.short	0x010a
        /*098a*/ 	.byte	0xff
	.zero		1


	//   ....[137]....
        /*098c*/ 	.word	0x00009190
        /*0990*/ 	.word	0x00000000
        /*0994*/ 	.word	0x000000e0
        /*0998*/ 	.short	0x010a
        /*099a*/ 	.byte	0xff
	.zero		1


	//   ....[138]....
        /*099c*/ 	.word	0x000091f0
        /*09a0*/ 	.word	0x00000000
        /*09a4*/ 	.word	0x00000120
        /*09a8*/ 	.short	0x010a
        /*09aa*/ 	.byte	0xff
	.zero		1


	//   ....[139]....
        /*09ac*/ 	.word	0x00009250
        /*09b0*/ 	.word	0x00000000
        /*09b4*/ 	.word	0x00000000
        /*09b8*/ 	.short	0x010a
        /*09ba*/ 	.byte	0xff
	.zero		1


	//   ....[140]....
        /*09bc*/ 	.word	0x000092b0
        /*09c0*/ 	.word	0x00000000
        /*09c4*/ 	.word	0x00000000
        /*09c8*/ 	.short	0x010a
        /*09ca*/ 	.byte	0xff
	.zero		1


	//   ....[141]....
        /*09cc*/ 	.word	0x00009310
        /*09d0*/ 	.word	0x00000000
        /*09d4*/ 	.word	0x00000000
        /*09d8*/ 	.short	0x010a
        /*09da*/ 	.byte	0xff
	.zero		1


	//   ....[142]....
        /*09dc*/ 	.word	0x00009370
        /*09e0*/ 	.word	0x00000000
        /*09e4*/ 	.word	0x00000000
        /*09e8*/ 	.short	0x010a
        /*09ea*/ 	.byte	0xff
	.zero		1


	//   ....[143]....
        /*09ec*/ 	.word	0x000093d0
        /*09f0*/ 	.word	0x00000000
        /*09f4*/ 	.word	0x00000160
        /*09f8*/ 	.short	0x010a
        /*09fa*/ 	.byte	0xff
	.zero		1


	//   ....[144]....
        /*09fc*/ 	.word	0x00009420
        /*0a00*/ 	.word	0x0000000c
        /*0a04*/ 	.word	0x000000e0
        /*0a08*/ 	.short	0x010a
        /*0a0a*/ 	.byte	0xff
	.zero		1


	//   ....[145]....
        /*0a0c*/ 	.word	0x00009480
        /*0a10*/ 	.word	0x00000000
        /*0a14*/ 	.word	0x000000d8
        /*0a18*/ 	.short	0x010a
        /*0a1a*/ 	.byte	0xff
	.zero		1


	//   ....[146]....
        /*0a1c*/ 	.word	0x000094e0
        /*0a20*/ 	.word	0x00000000
        /*0a24*/ 	.word	0x000000b8
        /*0a28*/ 	.short	0x010a
        /*0a2a*/ 	.byte	0xff
	.zero		1


	//   ....[147]....
        /*0a2c*/ 	.word	0x00009540
        /*0a30*/ 	.word	0x00000009
        /*0a34*/ 	.word	0x000000b8
        /*0a38*/ 	.short	0x010a
        /*0a3a*/ 	.byte	0xff
	.zero		1


	//   ....[148]....
        /*0a3c*/ 	.word	0x000095a0
        /*0a40*/ 	.word	0x00000000
        /*0a44*/ 	.word	0x00000000
        /*0a48*/ 	.short	0x010a
        /*0a4a*/ 	.byte	0xff
	.zero		1


	//   ....[149]....
        /*0a4c*/ 	.word	0x00009600
        /*0a50*/ 	.word	0x00000000
        /*0a54*/ 	.word	0x00000000
        /*0a58*/ 	.short	0x010a
        /*0a5a*/ 	.byte	0xff
	.zero		1


	//   ....[150]....
        /*0a5c*/ 	.word	0x00009650
        /*0a60*/ 	.word	0x00000003
        /*0a64*/ 	.word	0x000000e0
        /*0a68*/ 	.short	0x010a
        /*0a6a*/ 	.byte	0xff
	.zero		1


	//   ....[151]....
        /*0a6c*/ 	.word	0x000096a0
        /*0a70*/ 	.word	0x00000000
        /*0a74*/ 	.word	0x000000a0
        /*0a78*/ 	.short	0x010a
        /*0a7a*/ 	.byte	0xff
	.zero		1


	//   ....[152]....
        /*0a7c*/ 	.word	0x000096f0
        /*0a80*/ 	.word	0x0000005c
        /*0a84*/ 	.word	0x00000100
        /*0a88*/ 	.short	0x010a
        /*0a8a*/ 	.byte	0xff
	.zero		1


	//   ....[153]....
        /*0a8c*/ 	.word	0x00009740
        /*0a90*/ 	.word	0x00000003
        /*0a94*/ 	.word	0x000000a0
        /*0a98*/ 	.short	0x010a
        /*0a9a*/ 	.byte	0xff
	.zero		1


	//----- nvinfo : EIATTR_NUM_MBARRIERS
	.align		4
.L_47:
        /*0a9c*/ 	.byte	0x03, 0x38
        /*0a9e*/ 	.short	0x002d


	//----- nvinfo : EIATTR_EXIT_INSTR_OFFSETS
	.align		4
        /*0aa0*/ 	.byte	0x04, 0x1c
        /*0aa2*/ 	.short	(.L_49 - .L_48)


	//   ....[0]....
.L_48:
        /*0aa4*/ 	.word	0x000032f0


	//   ....[1]....
        /*0aa8*/ 	.word	0x00003800


	//   ....[2]....
        /*0aac*/ 	.word	0x00003860


	//   ....[3]....
        /*0ab0*/ 	.word	0x00004bf0


	//   ....[4]....
        /*0ab4*/ 	.word	0x00005bf0


	//   ....[5]....
        /*0ab8*/ 	.word	0x00005c30


	//   ....[6]....
        /*0abc*/ 	.word	0x000088f0


	//   ....[7]....
        /*0ac0*/ 	.word	0x00008960


	//   ....[8]....
        /*0ac4*/ 	.word	0x00008990


	//   ....[9]....
        /*0ac8*/ 	.word	0x00008a10


	//----- nvinfo : EIATTR_MAX_THREADS
	.align		4
.L_49:
        /*0acc*/ 	.byte	0x04, 0x05
        /*0ace*/ 	.short	(.L_51 - .L_50)
.L_50:
        /*0ad0*/ 	.word	0x00000100
        /*0ad4*/ 	.word	0x00000001
        /*0ad8*/ 	.word	0x00000001


	//----- nvinfo : EIATTR_CRS_STACK_SIZE
	.align		4
.L_51:
        /*0adc*/ 	.byte	0x04, 0x1e
        /*0ade*/ 	.short	(.L_53 - .L_52)
.L_52:
        /*0ae0*/ 	.word	0x00000000


	//----- nvinfo : EIATTR_CBANK_PARAM_SIZE
	.align		4
.L_53:
        /*0ae4*/ 	.byte	0x03, 0x19
        /*0ae6*/ 	.short	0x0800


	//----- nvinfo : EIATTR_PARAM_CBANK
	.align		4
        /*0ae8*/ 	.byte	0x04, 0x0a
        /*0aea*/ 	.short	(.L_55 - .L_54)
	.align		4
.L_54:
        /*0aec*/ 	.word	index@(.nv.constant0._ZN7cutlass13device_kernelINS_4gemm6kernel13GemmUniversalIN4cute5tupleIJiiiiEEENS1_10collective13CollectiveMmaINS1_35MainloopSm100TmaUmmaWarpSpecializedILi10ELi2ELi4ENS5_IJNS4_1CILi4EEESB_NSA_ILi1EEEEEEEENS5_IJNSA_ILi256EEENSA_ILi64EEESG_EEENS_6half_tENS5_IJlSC_lEEESI_SJ_NS4_8TiledMMAINS4_8MMA_AtomIJNS4_26SM100_MMA_F16BF16_2x1SM_SSISI_SI_fLi256ELi64ELNS4_4UMMA5MajorE0ELSO_0ELNSN_7ScaleInE0ELSP_0EEEEEENS4_6LayoutINS5_IJSC_SC_SC_EEENS5_IJNSA_ILi0EEESU_SU_EEEEENS5_IJNS4_10UnderscoreESX_SX_EEEEENS4_28SM100_TMA_2SM_LOAD_MULTICASTENS4_14ComposedLayoutINS4_7SwizzleILi3ELi4ELi3EEENS4_18smem_ptr_flag_bitsILi16EEENSS_INS5_IJNSA_ILi8EEESG_EEENS5_IJSG_SC_EEEEEEEvNS4_8identityES10_S1A_vS1B_EENS_8epilogue10collective18CollectiveEpilogueINS1D_23Sm100TmaWarpSpecializedILi3ELi2ELi32ELb1ELb0EEEJNS5_IJNSA_ILi128EEESG_SG_EEENS5_IJNSS_IS1I_SC_EENSS_INSA_ILi32EEESC_EEEEESI_SJ_SI_SJ_NS1D_6fusion15FusionCallbacksIS1H_NS1O_17LinearCombinationISI_fSI_fLNS_15FloatRoundStyleE2EEES1J_S1N_JEEENS4_5SM1004TMEM4LOAD26SM100_TMEM_LOAD_32dp32b32xENS4_13SM90_TMA_LOADENS11_INS12_ILi2ELi4ELi3EEES15_NSS_INS5_IJS16_S1L_EEENS5_IJS1L_SC_EEEEEEENS4_39AutoVectorizingCopyWithAssumedAlignmentILi128EEENS4_14SM90_TMA_STOREES23_S25_S25_EEEvvEEEEvNT_6ParamsE)
        /*0af0*/ 	.short	0x0380
        /*0af2*/ 	.short	0x0800


	//----- nvinfo : EIATTR_SW_WAR
	.align		4
.L_55:
        /*0af4*/ 	.byte	0x04, 0x36
        /*0af6*/ 	.short	(.L_57 - .L_56)
.L_56:
        /*0af8*/ 	.word	0x00000008
.L_57:


//--------------------- .nv.callgraph             --------------------------
	.section	.nv.callgraph,"",@"SHT_CUDA_CALLGRAPH"
	.align	4
	.sectionentsize	8
	.align		4
        /*0000*/ 	.word	0x00000000
	.align		4
        /*0004*/ 	.word	0xffffffff
	.align		4
        /*0008*/ 	.word	index@(_ZN7cutlass13device_kernelINS_4gemm6kernel13GemmUniversalIN4cute5tupleIJiiiiEEENS1_10collective13CollectiveMmaINS1_35MainloopSm100TmaUmmaWarpSpecializedILi10ELi2ELi4ENS5_IJNS4_1CILi4EEESB_NSA_ILi1EEEEEEEENS5_IJNSA_ILi256EEENSA_ILi64EEESG_EEENS_6half_tENS5_IJlSC_lEEESI_SJ_NS4_8TiledMMAINS4_8MMA_AtomIJNS4_26SM100_MMA_F16BF16_2x1SM_SSISI_SI_fLi256ELi64ELNS4_4UMMA5MajorE0ELSO_0ELNSN_7ScaleInE0ELSP_0EEEEEENS4_6LayoutINS5_IJSC_SC_SC_EEENS5_IJNSA_ILi0EEESU_SU_EEEEENS5_IJNS4_10UnderscoreESX_SX_EEEEENS4_28SM100_TMA_2SM_LOAD_MULTICASTENS4_14ComposedLayoutINS4_7SwizzleILi3ELi4ELi3EEENS4_18smem_ptr_flag_bitsILi16EEENSS_INS5_IJNSA_ILi8EEESG_EEENS5_IJSG_SC_EEEEEEEvNS4_8identityES10_S1A_vS1B_EENS_8epilogue10collective18CollectiveEpilogueINS1D_23Sm100TmaWarpSpecializedILi3ELi2ELi32ELb1ELb0EEEJNS5_IJNSA_ILi128EEESG_SG_EEENS5_IJNSS_IS1I_SC_EENSS_INSA_ILi32EEESC_EEEEESI_SJ_SI_SJ_NS1D_6fusion15FusionCallbacksIS1H_NS1O_17LinearCombinationISI_fSI_fLNS_15FloatRoundStyleE2EEES1J_S1N_JEEENS4_5SM1004TMEM4LOAD26SM100_TMEM_LOAD_32dp32b32xENS4_13SM90_TMA_LOADENS11_INS12_ILi2ELi4ELi3EEES15_NSS_INS5_IJS16_S1L_EEENS5_IJS1L_SC_EEEEEEENS4_39AutoVectorizingCopyWithAssumedAlignmentILi128EEENS4_14SM90_TMA_STOREES23_S25_S25_EEEvvEEEEvNT_6ParamsE)
	.align		4
        /*000c*/ 	.word	index@(__assertfail)
	.align		4
        /*0010*/ 	.word	0x00000000
	.align		4
        /*0014*/ 	.word	0xfffffffe
	.align		4
        /*0018*/ 	.word	0x00000000
	.align		4
        /*001c*/ 	.word	0xfffffffd
	.align		4
        /*0020*/ 	.word	0x00000000
	.align		4
        /*0024*/ 	.word	0xfffffffc


//--------------------- .nv.constant4             --------------------------
	.section	.nv.constant4,"a",@progbits
	.align	8
	.align		8
.nv.constant4:
        /*0000*/ 	.dword	__assertfail
	.align		8
        /*0008*/ 	.dword	__unnamed_1
	.align		8
        /*0010*/ 	.dword	__unnamed_2
	.align		8
        /*0018*/ 	.dword	_ZN40_INTERNAL_24d0fb45_4_k_cu_ef6e84ff_231854cuda3std3__45__cpo5beginE
	.align		8
        /*0020*/ 	.dword	_ZN40_INTERNAL_24d0fb45_4_k_cu_ef6e84ff_231854cuda3std3__45__cpo3endE
	.align		8
        /*0028*/ 	.dword	_ZN40_INTERNAL_24d0fb45_4_k_cu_ef6e84ff_231854cuda3std3__45__cpo6cbeginE
	.align		8
        /*0030*/ 	.dword	_ZN40_INTERNAL_24d0fb45_4_k_cu_ef6e84ff_231854cuda3std3__45__cpo4cendE
	.align		8
        /*0038*/ 	.dword	_ZN40_INTERNAL_24d0fb45_4_k_cu_ef6e84ff_231854cuda3std3__442_GLOBAL__N__24d0fb45_4_k_cu_ef6e84ff_231856ignoreE
	.align		8
        /*0040*/ 	.dword	_ZN40_INTERNAL_24d0fb45_4_k_cu_ef6e84ff_231854cuda3std3__419piecewise_constructE
	.align		8
        /*0048*/ 	.dword	_ZN40_INTERNAL_24d0fb45_4_k_cu_ef6e84ff_231854cuda3std3__48in_placeE
	.align		8
        /*0050*/ 	.dword	_ZN40_INTERNAL_24d0fb45_4_k_cu_ef6e84ff_231854cuda3std6ranges3__45__cpo4swapE
	.align		8
        /*0058*/ 	.dword	_ZN40_INTERNAL_24d0fb45_4_k_cu_ef6e84ff_231854cuda3std6ranges3__45__cpo9iter_moveE
	.align		8
        /*0060*/ 	.dword	_ZN40_INTERNAL_24d0fb45_4_k_cu_ef6e84ff_231854cute7productE
	.align		8
        /*0068*/ 	.dword	_ZN40_INTERNAL_24d0fb45_4_k_cu_ef6e84ff_231854cute1_E
	.align		8
        /*0070*/ 	.dword	$str$25
	.align		8
        /*0078*/ 	.dword	$str$26
	.align		8
        /*0080*/ 	.dword	$str$27
	.align		8
        /*0088*/ 	.dword	$str$28


//--------------------- .text._ZN7cutlass13device_kernelINS_4gemm6kernel13GemmUniversalIN4cute5tupleIJiiiiEEENS1_10collective13CollectiveMmaINS1_35MainloopSm100TmaUmmaWarpSpecializedILi10ELi2ELi4ENS5_IJNS4_1CILi4EEESB_NSA_ILi1EEEEEEEENS5_IJNSA_ILi256EEENSA_ILi64EEESG_EEENS_6half_tENS5_IJlSC_lEEESI_SJ_NS4_8TiledMMAINS4_8MMA_AtomIJNS4_26SM100_MMA_F16BF16_2x1SM_SSISI_SI_fLi256ELi64ELNS4_4UMMA5MajorE0ELSO_0ELNSN_7ScaleInE0ELSP_0EEEEEENS4_6LayoutINS5_IJSC_SC_SC_EEENS5_IJNSA_ILi0EEESU_SU_EEEEENS5_IJNS4_10UnderscoreESX_SX_EEEEENS4_28SM100_TMA_2SM_LOAD_MULTICASTENS4_14ComposedLayoutINS4_7SwizzleILi3ELi4ELi3EEENS4_18smem_ptr_flag_bitsILi16EEENSS_INS5_IJNSA_ILi8EEESG_EEENS5_IJSG_SC_EEEEEEEvNS4_8identityES10_S1A_vS1B_EENS_8epilogue10collective18CollectiveEpilogueINS1D_23Sm100TmaWarpSpecializedILi3ELi2ELi32ELb1ELb0EEEJNS5_IJNSA_ILi128EEESG_SG_EEENS5_IJNSS_IS1I_SC_EENSS_INSA_ILi32EEESC_EEEEESI_SJ_SI_SJ_NS1D_6fusion15FusionCallbacksIS1H_NS1O_17LinearCombinationISI_fSI_fLNS_15FloatRoundStyleE2EEES1J_S1N_JEEENS4_5SM1004TMEM4LOAD26SM100_TMEM_LOAD_32dp32b32xENS4_13SM90_TMA_LOADENS11_INS12_ILi2ELi4ELi3EEES15_NSS_INS5_IJS16_S1L_EEENS5_IJS1L_SC_EEEEEEENS4_39AutoVectorizingCopyWithAssumedAlignmentILi128EEENS4_14SM90_TMA_STOREES23_S25_S25_EEEvvEEEEvNT_6ParamsE --------------------------
	.section	.text._ZN7cutlass13device_kernelINS_4gemm6kernel13GemmUniversalIN4cute5tupleIJiiiiEEENS1_10collective13CollectiveMmaINS1_35MainloopSm100TmaUmmaWarpSpecializedILi10ELi2ELi4ENS5_IJNS4_1CILi4EEESB_NSA_ILi1EEEEEEEENS5_IJNSA_ILi256EEENSA_ILi64EEESG_EEENS_6half_tENS5_IJlSC_lEEESI_SJ_NS4_8TiledMMAINS4_8MMA_AtomIJNS4_26SM100_MMA_F16BF16_2x1SM_SSISI_SI_fLi256ELi64ELNS4_4UMMA5MajorE0ELSO_0ELNSN_7ScaleInE0ELSP_0EEEEEENS4_6LayoutINS5_IJSC_SC_SC_EEENS5_IJNSA_ILi0EEESU_SU_EEEEENS5_IJNS4_10UnderscoreESX_SX_EEEEENS4_28SM100_TMA_2SM_LOAD_MULTICASTENS4_14ComposedLayoutINS4_7SwizzleILi3ELi4ELi3EEENS4_18smem_ptr_flag_bitsILi16EEENSS_INS5_IJNSA_ILi8EEESG_EEENS5_IJSG_SC_EEEEEEEvNS4_8identityES10_S1A_vS1B_EENS_8epilogue10collective18CollectiveEpilogueINS1D_23Sm100TmaWarpSpecializedILi3ELi2ELi32ELb1ELb0EEEJNS5_IJNSA_ILi128EEESG_SG_EEENS5_IJNSS_IS1I_SC_EENSS_INSA_ILi32EEESC_EEEEESI_SJ_SI_SJ_NS1D_6fusion15FusionCallbacksIS1H_NS1O_17LinearCombinationISI_fSI_fLNS_15FloatRoundStyleE2EEES1J_S1N_JEEENS4_5SM1004TMEM4LOAD26SM100_TMEM_LOAD_32dp32b32xENS4_13SM90_TMA_LOADENS11_INS12_ILi2ELi4ELi3EEES15_NSS_INS5_IJS16_S1L_EEENS5_IJS1L_SC_EEEEEEENS4_39AutoVectorizingCopyWithAssumedAlignmentILi128EEENS4_14SM90_TMA_STOREES23_S25_S25_EEEvvEEEEvNT_6ParamsE,"ax",@progbits
	.align	128
.text._ZN7cutlass13device_kernelINS_4gemm6kernel13GemmUniversalIN4cute5tupleIJiiiiEEENS1_10collective13CollectiveMmaINS1_35MainloopSm100TmaUmmaWarpSpecializedILi10ELi2ELi4ENS5_IJNS4_1CILi4EEESB_NSA_ILi1EEEEEEEENS5_IJNSA_ILi256EEENSA_ILi64EEESG_EEENS_6half_tENS5_IJlSC_lEEESI_SJ_NS4_8TiledMMAINS4_8MMA_AtomIJNS4_26SM100_MMA_F16BF16_2x1SM_SSISI_SI_fLi256ELi64ELNS4_4UMMA5MajorE0ELSO_0ELNSN_7ScaleInE0ELSP_0EEEEEENS4_6LayoutINS5_IJSC_SC_SC_EEENS5_IJNSA_ILi0EEESU_SU_EEEEENS5_IJNS4_10UnderscoreESX_SX_EEEEENS4_28SM100_TMA_2SM_LOAD_MULTICASTENS4_14ComposedLayoutINS4_7SwizzleILi3ELi4ELi3EEENS4_18smem_ptr_flag_bitsILi16EEENSS_INS5_IJNSA_ILi8EEESG_EEENS5_IJSG_SC_EEEEEEEvNS4_8identityES10_S1A_vS1B_EENS_8epilogue10collective18CollectiveEpilogueINS1D_23Sm100TmaWarpSpecializedILi3ELi2ELi32ELb1ELb0EEEJNS5_IJNSA_ILi128EEESG_SG_EEENS5_IJNSS_IS1I_SC_EENSS_INSA_ILi32EEESC_EEEEESI_SJ_SI_SJ_NS1D_6fusion15FusionCallbacksIS1H_NS1O_17LinearCombinationISI_fSI_fLNS_15FloatRoundStyleE2EEES1J_S1N_JEEENS4_5SM1004TMEM4LOAD26SM100_TMEM_LOAD_32dp32b32xENS4_13SM90_TMA_LOADENS11_INS12_ILi2ELi4ELi3EEES15_NSS_INS5_IJS16_S1L_EEENS5_IJS1L_SC_EEEEEEENS4_39AutoVectorizingCopyWithAssumedAlignmentILi128EEENS4_14SM90_TMA_STOREES23_S25_S25_EEEvvEEEEvNT_6ParamsE:
        .type           _ZN7cutlass13device_kernelINS_4gemm6kernel13GemmUniversalIN4cute5tupleIJiiiiEEENS1_10collective13CollectiveMmaINS1_35MainloopSm100TmaUmmaWarpSpecializedILi10ELi2ELi4ENS5_IJNS4_1CILi4EEESB_NSA_ILi1EEEEEEEENS5_IJNSA_ILi256EEENSA_ILi64EEESG_EEENS_6half_tENS5_IJlSC_lEEESI_SJ_NS4_8TiledMMAINS4_8MMA_AtomIJNS4_26SM100_MMA_F16BF16_2x1SM_SSISI_SI_fLi256ELi64ELNS4_4UMMA5MajorE0ELSO_0ELNSN_7ScaleInE0ELSP_0EEEEEENS4_6LayoutINS5_IJSC_SC_SC_EEENS5_IJNSA_ILi0EEESU_SU_EEEEENS5_IJNS4_10UnderscoreESX_SX_EEEEENS4_28SM100_TMA_2SM_LOAD_MULTICASTENS4_14ComposedLayoutINS4_7SwizzleILi3ELi4ELi3EEENS4_18smem_ptr_flag_bitsILi16EEENSS_INS5_IJNSA_ILi8EEESG_EEENS5_IJSG_SC_EEEEEEEvNS4_8identityES10_S1A_vS1B_EENS_8epilogue10collective18CollectiveEpilogueINS1D_23Sm100TmaWarpSpecializedILi3ELi2ELi32ELb1ELb0EEEJNS5_IJNSA_ILi128EEESG_SG_EEENS5_IJNSS_IS1I_SC_EENSS_INSA_ILi32EEESC_EEEEESI_SJ_SI_SJ_NS1D_6fusion15FusionCallbacksIS1H_NS1O_17LinearCombinationISI_fSI_fLNS_15FloatRoundStyleE2EEES1J_S1N_JEEENS4_5SM1004TMEM4LOAD26SM100_TMEM_LOAD_32dp32b32xENS4_13SM90_TMA_LOADENS11_INS12_ILi2ELi4ELi3EEES15_NSS_INS5_IJS16_S1L_EEENS5_IJS1L_SC_EEEEEEENS4_39AutoVectorizingCopyWithAssumedAlignmentILi128EEENS4_14SM90_TMA_STOREES23_S25_S25_EEEvvEEEEvNT_6ParamsE,@function
        .size           _ZN7cutlass13device_kernelINS_4gemm6kernel13GemmUniversalIN4cute5tupleIJiiiiEEENS1_10collective13CollectiveMmaINS1_35MainloopSm100TmaUmmaWarpSpecializedILi10ELi2ELi4ENS5_IJNS4_1CILi4EEESB_NSA_ILi1EEEEEEEENS5_IJNSA_ILi256EEENSA_ILi64EEESG_EEENS_6half_tENS5_IJlSC_lEEESI_SJ_NS4_8TiledMMAINS4_8MMA_AtomIJNS4_26SM100_MMA_F16BF16_2x1SM_SSISI_SI_fLi256ELi64ELNS4_4UMMA5MajorE0ELSO_0ELNSN_7ScaleInE0ELSP_0EEEEEENS4_6LayoutINS5_IJSC_SC_SC_EEENS5_IJNSA_ILi0EEESU_SU_EEEEENS5_IJNS4_10UnderscoreESX_SX_EEEEENS4_28SM100_TMA_2SM_LOAD_MULTICASTENS4_14ComposedLayoutINS4_7SwizzleILi3ELi4ELi3EEENS4_18smem_ptr_flag_bitsILi16EEENSS_INS5_IJNSA_ILi8EEESG_EEENS5_IJSG_SC_EEEEEEEvNS4_8identityES10_S1A_vS1B_EENS_8epilogue10collective18CollectiveEpilogueINS1D_23Sm100TmaWarpSpecializedILi3ELi2ELi32ELb1ELb0EEEJNS5_IJNSA_ILi128EEESG_SG_EEENS5_IJNSS_IS1I_SC_EENSS_INSA_ILi32EEESC_EEEEESI_SJ_SI_SJ_NS1D_6fusion15FusionCallbacksIS1H_NS1O_17LinearCombinationISI_fSI_fLNS_15FloatRoundStyleE2EEES1J_S1N_JEEENS4_5SM1004TMEM4LOAD26SM100_TMEM_LOAD_32dp32b32xENS4_13SM90_TMA_LOADENS11_INS12_ILi2ELi4ELi3EEES15_NSS_INS5_IJS16_S1L_EEENS5_IJS1L_SC_EEEEEEENS4_39AutoVectorizingCopyWithAssumedAlignmentILi128EEENS4_14SM90_TMA_STOREES23_S25_S25_EEEvvEEEEvNT_6ParamsE,(.L_x_194 - _ZN7cutlass13device_kernelINS_4gemm6kernel13GemmUniversalIN4cute5tupleIJiiiiEEENS1_10collective13CollectiveMmaINS1_35MainloopSm100TmaUmmaWarpSpecializedILi10ELi2ELi4ENS5_IJNS4_1CILi4EEESB_NSA_ILi1EEEEEEEENS5_IJNSA_ILi256EEENSA_ILi64EEESG_EEENS_6half_tENS5_IJlSC_lEEESI_SJ_NS4_8TiledMMAINS4_8MMA_AtomIJNS4_26SM100_MMA_F16BF16_2x1SM_SSISI_SI_fLi256ELi64ELNS4_4UMMA5MajorE0ELSO_0ELNSN_7ScaleInE0ELSP_0EEEEEENS4_6LayoutINS5_IJSC_SC_SC_EEENS5_IJNSA_ILi0EEESU_SU_EEEEENS5_IJNS4_10UnderscoreESX_SX_EEEEENS4_28SM100_TMA_2SM_LOAD_MULTICASTENS4_14ComposedLayoutINS4_7SwizzleILi3ELi4ELi3EEENS4_18smem_ptr_flag_bitsILi16EEENSS_INS5_IJNSA_ILi8EEESG_EEENS5_IJSG_SC_EEEEEEEvNS4_8identityES10_S1A_vS1B_EENS_8epilogue10collective18CollectiveEpilogueINS1D_23Sm100TmaWarpSpecializedILi3ELi2ELi32ELb1ELb0EEEJNS5_IJNSA_ILi128EEESG_SG_EEENS5_IJNSS_IS1I_SC_EENSS_INSA_ILi32EEESC_EEEEESI_SJ_SI_SJ_NS1D_6fusion15FusionCallbacksIS1H_NS1O_17LinearCombinationISI_fSI_fLNS_15FloatRoundStyleE2EEES1J_S1N_JEEENS4_5SM1004TMEM4LOAD26SM100_TMEM_LOAD_32dp32b32xENS4_13SM90_TMA_LOADENS11_INS12_ILi2ELi4ELi3EEES15_NSS_INS5_IJS16_S1L_EEENS5_IJS1L_SC_EEEEEEENS4_39AutoVectorizingCopyWithAssumedAlignmentILi128EEENS4_14SM90_TMA_STOREES23_S25_S25_EEEvvEEEEvNT_6ParamsE)
        .other          _ZN7cutlass13device_kernelINS_4gemm6kernel13GemmUniversalIN4cute5tupleIJiiiiEEENS1_10collective13CollectiveMmaINS1_35MainloopSm100TmaUmmaWarpSpecializedILi10ELi2ELi4ENS5_IJNS4_1CILi4EEESB_NSA_ILi1EEEEEEEENS5_IJNSA_ILi256EEENSA_ILi64EEESG_EEENS_6half_tENS5_IJlSC_lEEESI_SJ_NS4_8TiledMMAINS4_8MMA_AtomIJNS4_26SM100_MMA_F16BF16_2x1SM_SSISI_SI_fLi256ELi64ELNS4_4UMMA5MajorE0ELSO_0ELNSN_7ScaleInE0ELSP_0EEEEEENS4_6LayoutINS5_IJSC_SC_SC_EEENS5_IJNSA_ILi0EEESU_SU_EEEEENS5_IJNS4_10UnderscoreESX_SX_EEEEENS4_28SM100_TMA_2SM_LOAD_MULTICASTENS4_14ComposedLayoutINS4_7SwizzleILi3ELi4ELi3EEENS4_18smem_ptr_flag_bitsILi16EEENSS_INS5_IJNSA_ILi8EEESG_EEENS5_IJSG_SC_EEEEEEEvNS4_8identityES10_S1A_vS1B_EENS_8epilogue10collective18CollectiveEpilogueINS1D_23Sm100TmaWarpSpecializedILi3ELi2ELi32ELb1ELb0EEEJNS5_IJNSA_ILi128EEESG_SG_EEENS5_IJNSS_IS1I_SC_EENSS_INSA_ILi32EEESC_EEEEESI_SJ_SI_SJ_NS1D_6fusion15FusionCallbacksIS1H_NS1O_17LinearCombinationISI_fSI_fLNS_15FloatRoundStyleE2EEES1J_S1N_JEEENS4_5SM1004TMEM4LOAD26SM100_TMEM_LOAD_32dp32b32xENS4_13SM90_TMA_LOADENS11_INS12_ILi2ELi4ELi3EEES15_NSS_INS5_IJS16_S1L_EEENS5_IJS1L_SC_EEEEEEENS4_39AutoVectorizingCopyWithAssumedAlignmentILi128EEENS4_14SM90_TMA_STOREES23_S25_S25_EEEvvEEEEvNT_6ParamsE,@"STO_CUDA_ENTRY STV_DEFAULT"
_ZN7cutlass13device_kernelINS_4gemm6kernel13GemmUniversalIN4cute5tupleIJiiiiEEENS1_10collective13CollectiveMmaINS1_35MainloopSm100TmaUmmaWarpSpecializedILi10ELi2ELi4ENS5_IJNS4_1CILi4EEESB_NSA_ILi1EEEEEEEENS5_IJNSA_ILi256EEENSA_ILi64EEESG_EEENS_6half_tENS5_IJlSC_lEEESI_SJ_NS4_8TiledMMAINS4_8MMA_AtomIJNS4_26SM100_MMA_F16BF16_2x1SM_SSISI_SI_fLi256ELi64ELNS4_4UMMA5MajorE0ELSO_0ELNSN_7ScaleInE0ELSP_0EEEEEENS4_6LayoutINS5_IJSC_SC_SC_EEENS5_IJNSA_ILi0EEESU_SU_EEEEENS5_IJNS4_10UnderscoreESX_SX_EEEEENS4_28SM100_TMA_2SM_LOAD_MULTICASTENS4_14ComposedLayoutINS4_7SwizzleILi3ELi4ELi3EEENS4_18smem_ptr_flag_bitsILi16EEENSS_INS5_IJNSA_ILi8EEESG_EEENS5_IJSG_SC_EEEEEEEvNS4_8identityES10_S1A_vS1B_EENS_8epilogue10collective18CollectiveEpilogueINS1D_23Sm100TmaWarpSpecializedILi3ELi2ELi32ELb1ELb0EEEJNS5_IJNSA_ILi128EEESG_SG_EEENS5_IJNSS_IS1I_SC_EENSS_INSA_ILi32EEESC_EEEEESI_SJ_SI_SJ_NS1D_6fusion15FusionCallbacksIS1H_NS1O_17LinearCombinationISI_fSI_fLNS_15FloatRoundStyleE2EEES1J_S1N_JEEENS4_5SM1004TMEM4LOAD26SM100_TMEM_LOAD_32dp32b32xENS4_13SM90_TMA_LOADENS11_INS12_ILi2ELi4ELi3EEES15_NSS_INS5_IJS16_S1L_EEENS5_IJS1L_SC_EEEEEEENS4_39AutoVectorizingCopyWithAssumedAlignmentILi128EEENS4_14SM90_TMA_STOREES23_S25_S25_EEEvvEEEEvNT_6ParamsE:
[----:B------:R-:W1:Y:S01]  /*0000*/  LDC R1, c[0x0][0x37c] ;  /* 0x0000df00ff017b82 */ /* 0x000e620000000800 */
[----:B------:R-:W2:Y:S01]  /*0010*/  S2R R95, SR_TID.X ;  /* 0x00000000005f7919 */ /* 0x000ea20000002100 */
[----:B------:R-:W3:Y:S06]  /*0020*/  LDCU.64 UR8, c[0x0][0x890] ;  /* 0x00011200ff0877ac */ /* 0x000eec0008000a00 */
[----:B------:R-:W4:Y:S01]  /*0030*/  S2UR UR4, SR_CgaCtaId ;  /* 0x00000000000479c3 */ /* 0x000f220000008800 */
[----:B------:R-:W-:Y:S02]  /*0040*/  PRMT R88, RZ, 0x7610, R88 ;  /* 0x00007610ff587816 */ /* 0x000fe40000000058 */
[----:B------:R-:W-:-:S02]  /*0050*/  ELECT P0, URZ, PT ;  /* 0x0000000000ff782f */ /* 0x000fc40003800000 */
[----:B---3--:R-:W-:-:S04]  /*0060*/  ISETP.NE.U32.AND P1, PT, RZ, UR8, PT ;  /* 0x00000008ff007c0c */ /* 0x008fc8000bf25070 */
[----:B------:R-:W-:Y:S01]  /*0070*/  ISETP.NE.AND.EX P2, PT, RZ, UR9, PT, P1 ;  /* 0x00000009ff007c0c */ /* 0x000fe2000bf45310 */
[----:B----4-:R-:W-:Y:S02]  /*0080*/  ULOP3.LUT UR46, UR4, 0x1, URZ, 0xc0, !UPT ;  /* 0x00000001042e7892 */ /* 0x010fe4000f8ec0ff */
[----:B------:R-:W-:Y:S01]  /*0090*/  ULOP3.LUT UR45, UR4, 0x1, URZ, 0x3c, !UPT ;  /* 0x00000001042d7892 */ /* 0x000fe2000f8e3cff */
[----:B--2---:R-:W-:-:S05]  /*00a0*/  SHF.R.U32.HI R89, RZ, 0x5, R95 ;  /* 0x00000005ff597819 */ /* 0x004fca000001165f */
[----:B------:R-:W2:Y:S02]  /*00b0*/  SHFL.IDX PT, R0, R89, RZ, 0x1f ;  /* 0x00001fff59007589 */ /* 0x000ea400000e0000 */
[----:B--2---:R-:W-:Y:S02]  /*00c0*/  R2UR UR22, R0 ;  /* 0x00000000001672ca */ /* 0x004fe400000e0000 */
[----:B-1----:R-:W-:-:S13]  /*00d0*/  @P2 BRA `(.L_x_0) ;  /* 0x0000000000302947 */ /* 0x002fda0003800000 */
[----:B------:R-:W1:Y:S02]  /*00e0*/  LDCU.64 UR4, c[0x0][0x888] ;  /* 0x00011100ff0477ac */ /* 0x000e640008000a00 */
[----:B-1----:R-:W-:-:S04]  /*00f0*/  UISETP.NE.U32.AND UP0, UPT, UR4, URZ, UPT ;  /* 0x000000ff0400728c */ /* 0x002fc8000bf05070 */
[----:B------:R-:W-:-:S09]  /*0100*/  UISETP.NE.AND.EX UP0, UPT, UR5, URZ, UPT, UP0 ;  /* 0x000000ff0500728c */ /* 0x000fd2000bf05300 */
[----:B------:R-:W-:Y:S05]  /*0110*/  BRA.U !UP0, `(.L_x_1) ;  /* 0x0000000108147547 */ /* 0x000fea000b800000 */
[----:B------:R-:W1:Y:S01]  /*0120*/  LDC.64 R2, c[0x0][0x888] ;  /* 0x00022200ff027b82 */ /* 0x000e620000000a00 */
[----:B------:R-:W1:Y:S02]  /*0130*/  LDCU.64 UR4, c[0x0][0x358] ;  /* 0x00006b00ff0477ac */ /* 0x000e640008000a00 */
[----:B-1----:R1:W5:Y:S01]  /*0140*/  LDG.E R41, desc[UR4][R2.64] ;  /* 0x0000000402297981 */ /* 0x002362000c1e1900 */
[----:B------:R-:W-:Y:S01]  /*0150*/  HFMA2 R88, -RZ, RZ, 0, 5.9604644775390625e-08 ;  /* 0x00000001ff587431 */ /* 0x000fe200000001ff */
[----:B------:R-:W-:Y:S05]  /*0160*/  BRA `(.L_x_0) ;  /* 0x00000000000c7947 */ /* 0x000fea0003800000 */
.L_x_1:
[----:B------:R-:W1:Y:S01]  /*0170*/  LDCU UR4, c[0x0][0x880] ;  /* 0x00011000ff0477ac */ /* 0x000e620008000800 */
[----:B------:R-:W-:Y:S01]  /*0180*/  HFMA2 R88, -RZ, RZ, 0, 5.9604644775390625e-08 ;  /* 0x00000001ff587431 */ /* 0x000fe200000001ff */
[----:B-1----:R-:W-:-:S07]  /*0190*/  MOV R41, UR4 ;  /* 0x0000000400297c02 */ /* 0x002fce0008000f00 */
.L_x_0:
[----:B------:R-:W2:Y:S02]  /*01a0*/  LDCU.64 UR4, c[0x0][0x8b0] ;  /* 0x00011600ff0477ac */ /* 0x000ea40008000a00 */
[----:B--2---:R-:W-:-:S04]  /*01b0*/  UISETP.NE.U32.AND UP0, UPT, UR4, URZ, UPT ;  /* 0x000000ff0400728c */ /* 0x004fc8000bf05070 */
[----:B------:R-:W-:-:S09]  /*01c0*/  UISETP.NE.AND.EX UP0, UPT, UR5, URZ, UPT, UP0 ;  /* 0x000000ff0500728c */ /* 0x000fd2000bf05300 */
[----:B------:R-:W-:Y:S05]  /*01d0*/  BRA.U UP0, `(.L_x_2) ;  /* 0x0000000100287547 */ /* 0x000fea000b800000 */
[----:B------:R-:W2:Y:S02]  /*01e0*/  LDCU.64 UR4, c[0x0][0x8a8] ;  /* 0x00011500ff0477ac */ /* 0x000ea40008000a00 */
[----:B--2---:R-:W-:-:S04]  /*01f0*/  UISETP.NE.U32.AND UP0, UPT, UR4, URZ, UPT ;  /* 0x000000ff0400728c */ /* 0x004fc8000bf05070 */
[----:B------:R-:W-:-:S09]  /*0200*/  UISETP.NE.AND.EX UP0, UPT, UR5, URZ, UPT, UP0 ;  /* 0x000000ff0500728c */ /* 0x000fd2000bf05300 */
[----:B------:R-:W-:Y:S05]  /*0210*/  BRA.U !UP0, `(.L_x_3) ;  /* 0x0000000108107547 */ /* 0x000fea000b800000 */
[----:B------:R-:W2:Y:S01]  /*0220*/  LDC.64 R38, c[0x0][0x8a8] ;  /* 0x00022a00ff267b82 */ /* 0x000ea20000000a00 */
[----:B------:R-:W2:Y:S02]  /*0230*/  LDCU.64 UR4, c[0x0][0x358] ;  /* 0x00006b00ff0477ac */ /* 0x000ea40008000a00 */
[----:B--2---:R2:W5:Y:S01]  /*0240*/  LDG.E R38, desc[UR4][R38.64] ;  /* 0x0000000426267981 */ /* 0x004562000c1e1900 */
[----:B------:R-:W-:Y:S05]  /*0250*/  BRA `(.L_x_2) ;  /* 0x0000000000087947 */ /* 0x000fea0003800000 */
.L_x_3:
[----:B------:R-:W2:Y:S02]  /*0260*/  LDCU UR4, c[0x0][0x8a0] ;  /* 0x00011400ff0477ac */ /* 0x000ea40008000800 */
[----:B--2---:R-:W-:Y:S02]  /*0270*/  MOV R38, UR4 ;  /* 0x0000000400267c02 */ /* 0x004fe40008000f00 */
.L_x_2:
[----:B------:R-:W-:Y:S01]  /*0280*/  IMAD.U32 R0, RZ, RZ, UR22 ;  /* 0x00000016ff007e24 */ /* 0x000fe2000f8e00ff */
[----:B------:R-:W-:Y:S04]  /*0290*/  BSSY.RECONVERGENT B0, `(.L_x_4) ;  /* 0x000000c000007945 */ /* 0x000fe80003800200 */
[C---:B------:R-:W-:Y:S02]  /*02a0*/  ISETP.NE.OR P3, PT, R0.reuse, 0x1, !P0 ;  /* 0x000000010000780c */ /* 0x040fe40004765670 */
[----:B------:R-:W-:-:S11]  /*02b0*/  ISETP.NE.OR P2, PT, R0, 0x3, !P0 ;  /* 0x000000030000780c */ /* 0x000fd60004745670 */
[----:B------:R-:W-:Y:S05]  /*02c0*/  @P3 BRA `(.L_x_5) ;  /* 0x0000000000203947 */ /* 0x000fea0003800000 */
[----:B------:R-:W3:Y:S02]  /*02d0*/  LDCU.64 UR4, c[0x0][0x348] ;  /* 0x00006900ff0477ac */ /* 0x000ee40008000a00 */
[----:B---3--:R-:W-:Y:S02]  /*02e0*/  UIADD3 UR6, UP1, UPT, UR4, 0x80, URZ ;  /* 0x0000008004067890 */ /* 0x008fe4000ff3e0ff */
[----:B------:R-:W-:Y:S02]  /*02f0*/  UIADD3 UR4, UP0, UPT, UR4, 0x180, URZ ;  /* 0x0000018004047890 */ /* 0x000fe4000ff1e0ff */
[----:B------:R-:W-:Y:S02]  /*0300*/  UIADD3.X UR7, UPT, UPT, URZ, UR5, URZ, UP1, !UPT ;  /* 0x00000005ff077290 */ /* 0x000fe40008ffe4ff */
[----:B------:R-:W-:-:S07]  /*0310*/  UIADD3.X UR5, UPT, UPT, URZ, UR5, URZ, UP0, !UPT ;  /* 0x00000005ff057290 */ /* 0x000fce00087fe4ff */
[----:B------:R3:W-:Y:S02]  /*0320*/  UTMACCTL.PF [UR6] ;  /* 0x00000000060079b9 */ /* 0x0007e40008040000 */
[----:B------:R3:W-:Y:S02]  /*0330*/  UTMACCTL.PF [UR4] ;  /* 0x00000000040079b9 */ /* 0x0007e40008040000 */
[----:B---3--:R-:W-:Y:S01]  /*0340*/  NOP ;  /* 0x0000000000007918 */ /* 0x008fe20000000000 */
.L_x_5:
[----:B------:R-:W-:Y:S05]  /*0350*/  BSYNC.RECONVERGENT B0 ;  /* 0x0000000000007941 */ /* 0x000fea0003800200 */
.L_x_4:
[----:B------:R-:W-:Y:S04]  /*0360*/  BSSY.RECONVERGENT B0, `(.L_x_6) ;  /* 0x000000a000007945 */ /* 0x000fe80003800200 */
        /* <DEDUP_REMOVED lines=9> */
.L_x_7:
[----:B------:R-:W-:Y:S05]  /*0400*/  BSYNC.RECONVERGENT B0 ;  /* 0x0000000000007941 */ /* 0x000fea0003800200 */
.L_x_6:
[----:B------:R-:W3:Y:S01]  /*0410*/  LDCU.64 UR4, c[0x0][0x888] ;  /* 0x00011100ff0477ac */ /* 0x000ee20008000a00 */
[----:B------:R-:W-:Y:S01]  /*0420*/  ISETP.NE.AND.EX P1, PT, RZ, UR9, PT, P1 ;  /* 0x00000009ff007c0c */ /* 0x000fe2000bf25310 */
[----:B------:R-:W-:Y:S01]  /*0430*/  UPLOP3.LUT UP3, UPT, UPT, UPT, UPT, 0x80, 0x8 ;  /* 0x000000000008789c */ /* 0x000fe20003f6f070 */
[----:B---3--:R-:W-:-:S04]  /*0440*/  ISETP.NE.U32.AND P2, PT, RZ, UR4, PT ;  /* 0x00000004ff007c0c */ /* 0x008fc8000bf45070 */
[----:B------:R-:W-:-:S13]  /*0450*/  ISETP.NE.AND.EX P2, PT, RZ, UR5, PT, P2 ;  /* 0x00000005ff007c0c */ /* 0x000fda000bf45320 */
[----:B------:R-:W-:Y:S05]  /*0460*/  @P2 BRA P1, `(.L_x_8) ;  /* 0x0000000000282947 */ /* 0x000fea0000800000 */
[----:B------:R-:W-:Y:S01]  /*0470*/  UISETP.NE.U32.AND UP0, UPT, UR8, URZ, UPT ;  /* 0x000000ff0800728c */ /* 0x000fe2000bf05070 */
[----:B-----5:R-:W-:Y:S01]  /*0480*/  FSETP.NEU.AND P1, PT, R41, RZ, PT ;  /* 0x000000ff2900720b */ /* 0x020fe20003f2d000 */
[----:B------:R-:W-:Y:S02]  /*0490*/  UISETP.NE.U32.AND UP2, UPT, UR4, URZ, UPT ;  /* 0x000000ff0400728c */ /* 0x000fe4000bf45070 */
[----:B------:R-:W-:Y:S02]  /*04a0*/  UISETP.NE.AND.EX UP1, UPT, UR9, URZ, UPT, UP0 ;  /* 0x000000ff0900728c */ /* 0x000fe4000bf25300 */
[----:B------:R-:W-:-:S04]  /*04b0*/  UISETP.NE.AND.EX UP0, UPT, UR5, URZ, UPT, UP2 ;  /* 0x000000ff0500728c */ /* 0x000fc8000bf05320 */
[----:B------:R-:W-:-:S04]  /*04c0*/  USEL UR4, URZ, 0xffffffff, UP0 ;  /* 0xffffffffff047887 */ /* 0x000fc80008000000 */
[----:B------:R-:W-:Y:S01]  /*04d0*/  VOTEU.ANY UP0, P1 ;  /* 0x0000000000ff7886 */ /* 0x000fe20000800100 */
[----:B------:R-:W-:-:S04]  /*04e0*/  @!UP1 USEL UR4, URZ, 0xffffffff, UP0 ;  /* 0xffffffffff049887 */ /* 0x000fc80008000000 */
[----:B------:R-:W-:-:S04]  /*04f0*/  ULOP3.LUT UR4, UR4, 0x1, URZ, 0xc0, !UPT ;  /* 0x0000000104047892 */ /* 0x000fc8000f8ec0ff */
[----:B------:R-:W-:-:S11]  /*0500*/  UISETP.NE.U32.AND UP3, UPT, UR4, 0x1, UPT ;  /* 0x000000010400788c */ /* 0x000fd6000bf65070 */
.L_x_8:
[----:B------:R-:W3:Y:S01]  /*0510*/  SHFL.IDX PT, R0, R89, RZ, 0x1f ;  /* 0x00001fff59007589 */ /* 0x000ee200000e0000 */
[----:B------:R-:W-:-:S04]  /*0520*/  UISETP.NE.AND UP0, UPT, UR22, 0x2, UPT ;  /* 0x000000021600788c */ /* 0x000fc8000bf05270 */
[----:B------:R-:W-:Y:S02]  /*0530*/  UISETP.EQ.AND UP1, UPT, UR46, URZ, !UP0 ;  /* 0x000000ff2e00728c */ /* 0x000fe4000c722270 */
[----:B------:R-:W-:-:S04]  /*0540*/  USEL UR37, URZ, 0x1, UP0 ;  /* 0x00000001ff257887 */ /* 0x000fc80008000000 */
[----:B------:R-:W-:Y:S02]  /*0550*/  PLOP3.LUT P3, PT, P0, PT, UP1, 0x80, 0x8 ;  /* 0x000000000008781c */ /* 0x000fe4000076f018 */
[----:B---3--:R-:W-:-:S13]  /*0560*/  ISETP.NE.AND P1, PT, R0, RZ, PT ;  /* 0x000000ff0000720c */ /* 0x008fda0003f25270 */
[----:B------:R-:W-:Y:S05]  /*0570*/  @P1 BRA `(.L_x_9) ;  /* 0x0000000000941947 */ /* 0x000fea0003800000 */
[----:B------:R-:W-:Y:S01]  /*0580*/  ELECT P1, URZ, PT ;  /* 0x0000000000ff782f */ /* 0x000fe20003820000 */
[----:B------:R-:W-:-:S12]  /*0590*/  BSSY.RECONVERGENT B0, `(.L_x_9) ;  /* 0x0000023000007945 */ /* 0x000fd80003800200 */
[----:B------:R-:W-:Y:S05]  /*05a0*/  @!P1 BRA `(.L_x_10) ;  /* 0x0000000000849947 */ /* 0x000fea0003800000 */
[----:B------:R-:W3:Y:S01]  /*05b0*/  S2UR UR5, SR_CgaCtaId ;  /* 0x00000000000579c3 */ /* 0x000ee20000008800 */
[----:B------:R-:W-:Y:S01]  /*05c0*/  UMOV UR4, 0x400 ;  /* 0x0000040000047882 */ /* 0x000fe20000000000 */
[----:B------:R-:W-:Y:S01]  /*05d0*/  UMOV UR8, 0x1 ;  /* 0x0000000100087882 */ /* 0x000fe20000000000 */
[----:B------:R-:W-:Y:S01]  /*05e0*/  UMOV UR6, 0x5 ;  /* 0x0000000500067882 */ /* 0x000fe20000000000 */
[----:B------:R-:W-:-:S04]  /*05f0*/  UIADD3 UR8, UPT, UPT, -UR8, 0x100000, URZ ;  /* 0x0010000008087890 */ /* 0x000fc8000fffe1ff */
[----:B------:R-:W-:Y:S02]  /*0600*/  USHF.L.U32 UR9, UR8, 0xb, URZ ;  /* 0x0000000b08097899 */ /* 0x000fe400080006ff */
[----:B------:R-:W-:Y:S02]  /*0610*/  USHF.L.U32 UR8, UR8, 0x1, URZ ;  /* 0x0000000108087899 */ /* 0x000fe400080006ff */
[----:B------:R-:W-:-:S04]  /*0620*/  UIADD3 UR6, UPT, UPT, -UR6, 0x100000, URZ ;  /* 0x0010000006067890 */ /* 0x000fc8000fffe1ff */
[----:B------:R-:W-:Y:S02]  /*0630*/  USHF.L.U32 UR7, UR6, 0xb, URZ ;  /* 0x0000000b06077899 */ /* 0x000fe400080006ff */
[----:B------:R-:W-:Y:S02]  /*0640*/  USHF.L.U32 UR6, UR6, 0x1, URZ ;  /* 0x0000000106067899 */ /* 0x000fe400080006ff */
[----:B---3--:R-:W-:Y:S01]  /*0650*/  ULEA UR4, UR5, UR4, 0x18 ;  /* 0x0000000405047291 */ /* 0x008fe2000f8ec0ff */
[----:B------:R-:W3:Y:S11]  /*0660*/  FENCE.VIEW.ASYNC.S ;  /* 0x00000000000073c6 */ /* 0x000ef60000000000 */
[----:B---3--:R3:W4:Y:S01]  /*0670*/  SYNCS.EXCH.64 URZ, [UR4], UR8 ;  /* 0x0000000804ff75b2 */ /* 0x0087220008000100 */
[----:B------:R3:W1:Y:S01]  /*0680*/  SYNCS.EXCH.64 URZ, [UR4+0x50], UR6 ;  /* 0x0000500604ff75b2 */ /* 0x0006620008000100 */
        /* <DEDUP_REMOVED lines=17> */
[----:B------:R3:W1:Y:S02]  /*07a0*/  SYNCS.EXCH.64 URZ, [UR4+0x98], UR6 ;  /* 0x0000980604ff75b2 */ /* 0x0006640008000100 */
[----:B---3--:R-:W-:Y:S01]  /*07b0*/  NOP ;  /* 0x0000000000007918 */ /* 0x008fe20000000000 */
.L_x_10:
[----:B------:R-:W-:Y:S05]  /*07c0*/  BSYNC.RECONVERGENT B0 ;  /* 0x0000000000007941 */ /* 0x000fea0003800200 */
.L_x_9:
[----:B------:R-:W3:Y:S01]  /*07d0*/  SHFL.IDX PT, R0, R89, RZ, 0x1f ;  /* 0x00001fff59007589 */ /* 0x000ee200000e0000 */
[----:B------:R-:W-:Y:S01]  /*07e0*/  NOP ;  /* 0x0000000000007918 */ /* 0x000fe20000000000 */
[----:B---3--:R-:W-:-:S13]  /*07f0*/  ISETP.NE.AND P1, PT, R0, 0x1, PT ;  /* 0x000000010000780c */ /* 0x008fda0003f25270 */
[----:B------:R-:W-:Y:S05]  /*0800*/  @P1 BRA `(.L_x_11) ;  /* 0x0000000000501947 */ /* 0x000fea0003800000 */
        /* <DEDUP_REMOVED lines=9> */
[----:B------:R-:W-:Y:S01]  /*08a0*/  USHF.L.U32 UR6, UR6, 0x1, URZ ;  /* 0x0000000106067899 */ /* 0x000fe200080006ff */
[----:B------:R-:W-:Y:S01]  /*08b0*/  ELECT P1, URZ, PT ;  /* 0x0000000000ff782f */ /* 0x000fe20003820000 */
[----:B---3--:R-:W-:Y:S01]  /*08c0*/  ULEA UR4, UR5, UR4, 0x18 ;  /* 0x0000000405047291 */ /* 0x008fe2000f8ec0ff */
[----:B------:R-:W3:Y:S11]  /*08d0*/  FENCE.VIEW.ASYNC.S ;  /* 0x00000000000073c6 */ /* 0x000ef60000000000 */
[----:B---3--:R3:W1:Y:S01]  /*08e0*/  SYNCS.EXCH.64 URZ, [UR4+0xa0], UR8 ;  /* 0x0000a00804ff75b2 */ /* 0x0086620008000100 */
[----:B------:R3:W1:Y:S01]  /*08f0*/  SYNCS.EXCH.64 URZ, [UR4+0xb8], UR6 ;  /* 0x0000b80604ff75b2 */ /* 0x0006620008000100 */
[----:B------:R3:W1:Y:S01]  /*0900*/  SYNCS.EXCH.64 URZ, [UR4+0xa8], UR8 ;  /* 0x0000a80804ff75b2 */ /* 0x0006620008000100 */
[----:B------:R3:W1:Y:S01]  /*0910*/  SYNCS.EXCH.64 URZ, [UR4+0xc0], UR6 ;  /* 0x0000c00604ff75b2 */ /* 0x0006620008000100 */
[----:B------:R3:W1:Y:S01]  /*0920*/  SYNCS.EXCH.64 URZ, [UR4+0xb0], UR8 ;  /* 0x0000b00804ff75b2 */ /* 0x0006620008000100 */
[----:B------:R3:W1:Y:S01]  /*0930*/  SYNCS.EXCH.64 URZ, [UR4+0xc8], UR6 ;  /* 0x0000c80604ff75b2 */ /* 0x0006620008000100 */
[----:B------:R-:W-:Y:S01]  /*0940*/  NOP ;  /* 0x0000000000007918 */ /* 0x000fe20000000000 */
.L_x_11:
[----:B------:R-:W2:Y:S01]  /*0950*/  SHFL.IDX PT, R0, R89, RZ, 0x1f ;  /* 0x00001fff59007589 */ /* 0x000ea200000e0000 */
[----:B------:R-:W-:Y:S01]  /*0960*/  NOP ;  /* 0x0000000000007918 */ /* 0x000fe20000000000 */
[----:B--2---:R-:W-:-:S13]  /*0970*/  ISETP.NE.AND P1, PT, R0, 0x3, PT ;  /* 0x000000030000780c */ /* 0x004fda0003f25270 */
[----:B------:R-:W-:Y:S05]  /*0980*/  @P1 BRA `(.L_x_12) ;  /* 0x0000000000301947 */ /* 0x000fea0003800000 */
[----:B---3--:R-:W2:Y:S01]  /*0990*/  S2UR UR6, SR_CgaCtaId ;  /* 0x00000000000679c3 */ /* 0x008ea20000008800 */
[----:B------:R-:W-:Y:S01]  /*09a0*/  UMOV UR4, 0x400 ;  /* 0x0000040000047882 */ /* 0x000fe20000000000 */
[----:B------:R-:W-:Y:S01]  /*09b0*/  UMOV UR5, 0x20 ;  /* 0x0000002000057882 */ /* 0x000fe20000000000 */
[----:B------:R-:W-:Y:S01]  /*09c0*/  ELECT P1, URZ, PT ;  /* 0x0000000000ff782f */ /* 0x000fe20003820000 */
[----:B--2---:R-:W-:Y:S02]  /*09d0*/  ULEA UR6, UR6, UR4, 0x18 ;  /* 0x0000000406067291 */ /* 0x004fe4000f8ec0ff */
[----:B------:R-:W-:-:S04]  /*09e0*/  UIADD3 UR4, UPT, UPT, -UR5, 0x100000, URZ ;  /* 0x0010000005047890 */ /* 0x000fc8000fffe1ff */
[----:B------:R-:W-:Y:S02]  /*09f0*/  USHF.L.U32 UR5, UR4, 0xb, URZ ;  /* 0x0000000b04057899 */ /* 0x000fe400080006ff */
[----:B------:R-:W-:Y:S01]  /*0a00*/  USHF.L.U32 UR4, UR4, 0x1, URZ ;  /* 0x0000000104047899 */ /* 0x000fe200080006ff */
[----:B------:R-:W2:Y:S11]  /*0a10*/  FENCE.VIEW.ASYNC.S ;  /* 0x00000000000073c6 */ /* 0x000eb60000000000 */
[----:B--2---:R2:W3:Y:S01]  /*0a20*/  SYNCS.EXCH.64 URZ, [UR6+0xd0], UR4 ;  /* 0x0000d00406ff75b2 */ /* 0x0044e20008000100 */
[----:B------:R2:W1:Y:S01]  /*0a30*/  SYNCS.EXCH.64 URZ, [UR6+0xd8], UR4 ;  /* 0x0000d80406ff75b2 */ /* 0x0004620008000100 */
[----:B------:R-:W-:Y:S01]  /*0a40*/  NOP ;  /* 0x0000000000007918 */ /* 0x000fe20000000000 */
.L_x_12:
[----:B------:R-:W4:Y:S01]  /*0a50*/  SHFL.IDX PT, R0, R89, RZ, 0x1f ;  /* 0x00001fff59007589 */ /* 0x000f2200000e0000 */
[----:B------:R-:W-:Y:S01]  /*0a60*/  NOP ;  /* 0x0000000000007918 */ /* 0x000fe20000000000 */
[----:B----4-:R-:W-:-:S13]  /*0a70*/  ISETP.NE.AND P1, PT, R0, 0x4, PT ;  /* 0x000000040000780c */ /* 0x010fda0003f25270 */
[----:B------:R-:W-:Y:S05]  /*0a80*/  @P1 BRA `(.L_x_13) ;  /* 0x00000000004c1947 */ /* 0x000fea0003800000 */
[----:B--2---:R-:W2:Y:S01]  /*0a90*/  S2UR UR5, SR_CgaCtaId ;  /* 0x00000000000579c3 */ /* 0x004ea20000008800 */
[----:B---3--:R-:W-:Y:S01]  /*0aa0*/  UMOV UR4, 0xe20 ;  /* 0x00000e2000047882 */ /* 0x008fe20000000000 */
[----:B------:R-:W-:Y:S01]  /*0ab0*/  UMOV UR6, 0x400 ;  /* 0x0000040000067882 */ /* 0x000fe20000000000 */
[----:B------:R-:W-:Y:S01]  /*0ac0*/  USEL UR4, UR4, 0xc20, UP3 ;  /* 0x00000c2004047887 */ /* 0x000fe20009800000 */
[----:B------:R-:W-:Y:S01]  /*0ad0*/  UMOV UR8, 0x1 ;  /* 0x0000000100087882 */ /* 0x000fe20000000000 */
[----:B------:R-:W-:Y:S01]  /*0ae0*/  ELECT P1, URZ, PT ;  /* 0x0000000000ff782f */ /* 0x000fe20003820000 */
[----:B------:R-:W-:-:S04]  /*0af0*/  UIADD3 UR8, UPT, UPT, -UR8, 0x100000, URZ ;  /* 0x0010000008087890 */ /* 0x000fc8000fffe1ff */
[----:B------:R-:W-:Y:S02]  /*0b00*/  USHF.L.U32 UR9, UR8, 0xb, URZ ;  /* 0x0000000b08097899 */ /* 0x000fe400080006ff */
[----:B------:R-:W-:Y:S02]  /*0b10*/  USHF.L.U32 UR8, UR8, 0x1, URZ ;  /* 0x0000000108087899 */ /* 0x000fe400080006ff */
[----:B--2---:R-:W-:Y:S02]  /*0b20*/  ULEA UR6, UR5, UR6, 0x18 ;  /* 0x0000000605067291 */ /* 0x004fe4000f8ec0ff */
[----:B------:R-:W-:-:S04]  /*0b30*/  UIADD3 UR4, UPT, UPT, -UR4, 0x100000, URZ ;  /* 0x0010000004047890 */ /* 0x000fc8000fffe1ff */
[----:B------:R-:W-:Y:S02]  /*0b40*/  USHF.L.U32 UR5, UR4, 0xb, URZ ;  /* 0x0000000b04057899 */ /* 0x000fe400080006ff */
[----:B------:R-:W-:Y:S01]  /*0b50*/  USHF.L.U32 UR4, UR4, 0x1, URZ ;  /* 0x0000000104047899 */ /* 0x000fe200080006ff */
[----:B------:R-:W2:Y:S03]  /*0b60*/  FENCE.VIEW.ASYNC.S ;  /* 0x00000000000073c6 */ /* 0x000ea60000000000 */
[----:B--2---:R4:W2:Y:S08]  /*0b70*/  SYNCS.EXCH.64 URZ, [UR6+0xe0], UR8 ;  /* 0x0000e00806ff75b2 */ /* 0x0048b00008000100 */
[----:B------:R4:W3:Y:S01]  /*0b80*/  SYNCS.EXCH.64 URZ, [UR6+0xf0], UR4 ;  /* 0x0000f00406ff75b2 */ /* 0x0008e20008000100 */
[----:B------:R4:W1:Y:S01]  /*0b90*/  SYNCS.EXCH.64 URZ, [UR6+0xe8], UR8 ;  /* 0x0000e80806ff75b2 */ /* 0x0008620008000100 */
[----:B------:R4:W1:Y:S02]  /*0ba0*/  SYNCS.EXCH.64 URZ, [UR6+0xf8], UR4 ;  /* 0x0000f80406ff75b2 */ /* 0x0008640008000100 */
[----:B----4-:R-:W-:Y:S01]  /*0bb0*/  NOP ;  /* 0x0000000000007918 */ /* 0x010fe20000000000 */
.L_x_13:
[----:B------:R-:W4:Y:S01]  /*0bc0*/  SHFL.IDX PT, R0, R89, RZ, 0x1f ;  /* 0x00001fff59007589 */ /* 0x000f2200000e0000 */
[----:B------:R-:W-:Y:S01]  /*0bd0*/  NOP ;  /* 0x0000000000007918 */ /* 0x000fe20000000000 */
[----:B----4-:R-:W-:-:S13]  /*0be0*/  ISETP.NE.AND P1, PT, R0, 0x5, PT ;  /* 0x000000050000780c */ /* 0x010fda0003f25270 */
[----:B------:R-:W-:Y:S05]  /*0bf0*/  @P1 BRA `(.L_x_14) ;  /* 0x0000000000581947 */ /* 0x000fea0003800000 */
[----:B--2---:R-:W2:Y:S01]  /*0c00*/  S2UR UR5, SR_CgaCtaId ;  /* 0x00000000000579c3 */ /* 0x004ea20000008800 */
[----:B---3--:R-:W-:Y:S01]  /*0c10*/  UMOV UR4, 0x400 ;  /* 0x0000040000047882 */ /* 0x008fe20000000000 */
        /* <DEDUP_REMOVED lines=9> */
[----:B--2---:R-:W-:Y:S01]  /*0cb0*/  ULEA UR4, UR5, UR4, 0x18 ;  /* 0x0000000405047291 */ /* 0x004fe2000f8ec0ff */
[----:B------:R-:W2:Y:S11]  /*0cc0*/  FENCE.VIEW.ASYNC.S ;  /* 0x00000000000073c6 */ /* 0x000eb60000000000 */
[----:B--2---:R4:W2:Y:S01]  /*0cd0*/  SYNCS.EXCH.64 URZ, [UR4+0x100], UR6 ;  /* 0x0001000604ff75b2 */ /* 0x0048a20008000100 */
[----:B------:R4:W3:Y:S01]  /*0ce0*/  SYNCS.EXCH.64 URZ, [UR4+0x120], UR8 ;  /* 0x0001200804ff75b2 */ /* 0x0008e20008000100 */
[----:B------:R4:W1:Y:S01]  /*0cf0*/  SYNCS.EXCH.64 URZ, [UR4+0x108], UR6 ;  /* 0x0001080604ff75b2 */ /* 0x0008620008000100 */
[----:B------:R4:W1:Y:S01]  /*0d00*/  SYNCS.EXCH.64 URZ, [UR4+0x128], UR8 ;  /* 0x0001280804ff75b2 */ /* 0x0008620008000100 */
[----:B------:R4:W1:Y:S01]  /*0d10*/  SYNCS.EXCH.64 URZ, [UR4+0x110], UR6 ;  /* 0x0001100604ff75b2 */ /* 0x0008620008000100 */
[----:B------:R4:W1:Y:S01]  /*0d20*/  SYNCS.EXCH.64 URZ, [UR4+0x130], UR8 ;  /* 0x0001300804ff75b2 */ /* 0x0008620008000100 */
[----:B------:R4:W1:Y:S01]  /*0d30*/  SYNCS.EXCH.64 URZ, [UR4+0x118], UR6 ;  /* 0x0001180604ff75b2 */ /* 0x0008620008000100 */
[----:B------:R4:W1:Y:S02]  /*0d40*/  SYNCS.EXCH.64 URZ, [UR4+0x138], UR8 ;  /* 0x0001380804ff75b2 */ /* 0x0008640008000100 */
[----:B----4-:R-:W-:Y:S01]  /*0d50*/  NOP ;  /* 0x0000000000007918 */ /* 0x010fe20000000000 */
.L_x_14:
[----:B------:R-:W4:Y:S01]  /*0d60*/  SHFL.IDX PT, R0, R89, RZ, 0x1f ;  /* 0x00001fff59007589 */ /* 0x000f2200000e0000 */
[----:B------:R-:W-:Y:S01]  /*0d70*/  ISETP.NE.OR P0, PT, RZ, UR22, !P0 ;  /* 0x00000016ff007c0c */ /* 0x000fe2000c705670 */
[----:B------:R-:W-:Y:S01]  /*0d80*/  NOP ;  /* 0x0000000000007918 */ /* 0x000fe20000000000 */
[----:B----4-:R-:W-:-:S13]  /*0d90*/  ISETP.NE.AND P1, PT, R0, 0x3, PT ;  /* 0x000000030000780c */ /* 0x010fda0003f25270 */
[----:B------:R-:W-:Y:S05]  /*0da0*/  @P1 BRA `(.L_x_15) ;  /* 0x0000000000381947 */ /* 0x000fea0003800000 */
[----:B--2---:R-:W2:Y:S01]  /*0db0*/  S2UR UR5, SR_CgaCtaId ;  /* 0x00000000000579c3 */ /* 0x004ea20000008800 */
[----:B---3--:R-:W-:Y:S01]  /*0dc0*/  UMOV UR4, 0x400 ;  /* 0x0000040000047882 */ /* 0x008fe20000000000 */
[----:B------:R-:W-:Y:S01]  /*0dd0*/  UMOV UR6, 0x20 ;  /* 0x0000002000067882 */ /* 0x000fe20000000000 */
[----:B------:R-:W-:Y:S01]  /*0de0*/  ELECT P1, URZ, PT ;  /* 0x0000000000ff782f */ /* 0x000fe20003820000 */
[----:B------:R-:W-:-:S04]  /*0df0*/  UIADD3 UR6, UPT, UPT, -UR6, 0x100000, URZ ;  /* 0x0010000006067890 */ /* 0x000fc8000fffe1ff */
[----:B------:R-:W-:Y:S02]  /*0e00*/  USHF.L.U32 UR7, UR6, 0xb, URZ ;  /* 0x0000000b06077899 */ /* 0x000fe400080006ff */
[----:B------:R-:W-:Y:S02]  /*0e10*/  USHF.L.U32 UR6, UR6, 0x1, URZ ;  /* 0x0000000106067899 */ /* 0x000fe400080006ff */
[----:B--2---:R-:W-:Y:S01]  /*0e20*/  ULEA UR4, UR5, UR4, 0x18 ;  /* 0x0000000405047291 */ /* 0x004fe2000f8ec0ff */
[----:B------:R-:W2:Y:S11]  /*0e30*/  FENCE.VIEW.ASYNC.S ;  /* 0x00000000000073c6 */ /* 0x000eb60000000000 */
[----:B--2---:R4:W2:Y:S01]  /*0e40*/  SYNCS.EXCH.64 URZ, [UR4+0x140], UR6 ;  /* 0x0001400604ff75b2 */ /* 0x0048a20008000100 */
[----:B------:R4:W3:Y:S01]  /*0e50*/  SYNCS.EXCH.64 URZ, [UR4+0x150], UR6 ;  /* 0x0001500604ff75b2 */ /* 0x0008e20008000100 */
[----:B------:R4:W1:Y:S01]  /*0e60*/  SYNCS.EXCH.64 URZ, [UR4+0x148], UR6 ;  /* 0x0001480604ff75b2 */ /* 0x0008620008000100 */
[----:B------:R4:W1:Y:S02]  /*0e70*/  SYNCS.EXCH.64 URZ, [UR4+0x158], UR6 ;  /* 0x0001580604ff75b2 */ /* 0x0008640008000100 */
[----:B----4-:R-:W-:Y:S01]  /*0e80*/  NOP ;  /* 0x0000000000007918 */ /* 0x010fe20000000000 */
.L_x_15:
[----:B---3--:R-:W3:Y:S01]  /*0e90*/  S2UR UR7, SR_CgaCtaId ;  /* 0x00000000000779c3 */ /* 0x008ee20000008800 */
[----:B------:R-:W-:Y:S01]  /*0ea0*/  VOTEU.ALL UP0, P0 ;  /* 0x0000000000ff7886 */ /* 0x000fe20000000000 */
[----:B--2---:R-:W-:Y:S01]  /*0eb0*/  UMOV UR4, 0x20 ;  /* 0x0000002000047882 */ /* 0x004fe20000000000 */
[----:B------:R-:W2:Y:S01]  /*0ec0*/  LDCU UR34, c[0x0][0x36c] ;  /* 0x00006d80ff2277ac */ /* 0x000ea20008000800 */
[----:B------:R-:W-:Y:S01]  /*0ed0*/  NOP ;  /* 0x0000000000007918 */ /* 0x000fe20000000000 */
[----:B------:R-:W-:Y:S01]  /*0ee0*/  LOP3.LUT R0, R95, 0x1f, RZ, 0xc0, !PT ;  /* 0x0000001f5f007812 */ /* 0x000fe200078ec0ff */
[----:B------:R-:W-:Y:S01]  /*0ef0*/  @!UP0 UMOV UR6, 0x400 ;  /* 0x0000040000068882 */ /* 0x000fe20000000000 */
[----:B------:R-:W-:-:S04]  /*0f00*/  @!UP0 UIADD3 UR4, UPT, UPT, -UR4, 0x100000, URZ ;  /* 0x0010000004048890 */ /* 0x000fc8000fffe1ff */
[----:B------:R-:W-:Y:S02]  /*0f10*/  @!UP0 USHF.L.U32 UR5, UR4, 0xb, URZ ;  /* 0x0000000b04058899 */ /* 0x000fe400080006ff */
[----:B------:R-:W-:Y:S02]  /*0f20*/  @!UP0 USHF.L.U32 UR4, UR4, 0x1, URZ ;  /* 0x0000000104048899 */ /* 0x000fe400080006ff */
[----:B------:R-:W-:Y:S02]  /*0f30*/  UISETP.NE.AND UP4, UPT, UR22, URZ, UPT ;  /* 0x000000ff1600728c */ /* 0x000fe4000bf85270 */
[----:B--2---:R-:W-:Y:S02]  /*0f40*/  UISETP.EQ.U32.AND UP1, UPT, UR34, 0x1, UPT ;  /* 0x000000012200788c */ /* 0x004fe4000bf22070 */
[----:B---3--:R-:W-:Y:S01]  /*0f50*/  @!UP0 ULEA UR6, UR7, UR6, 0x18 ;  /* 0x0000000607068291 */ /* 0x008fe2000f8ec0ff */
[----:B------:R-:W-:Y:S01]  /*0f60*/  VOTEU.ALL UP0, P0 ;  /* 0x0000000000ff7886 */ /* 0x000fe20000000000 */
[----:B------:R-:W2:Y:S10]  /*0f70*/  FENCE.VIEW.ASYNC.S ;  /* 0x00000000000073c6 */ /* 0x000eb40000000000 */
[----:B--2---:R2:W3:Y:S01]  /*0f80*/  @!UP0 SYNCS.EXCH.64 URZ, [UR6+0x160], UR4 ;  /* 0x0001600406ff85b2 */ /* 0x0044e20008000100 */
[----:B------:R-:W-:Y:S05]  /*0f90*/  BRA.U !UP1, `(.L_x_16) ;  /* 0x0000000109087547 */ /* 0x000fea000b800000 */
[----:B-1-3--:R-:W-:Y:S01]  /*0fa0*/  UCGABAR_ARV ;  /* 0x00000000000079c7 */ /* 0x00afe20008000000 */
[----:B------:R-:W-:Y:S05]  /*0fb0*/  BRA `(.L_x_17) ;  /* 0x0000000000047947 */ /* 0x000fea0003800000 */
.L_x_16:
[----:B-1-3--:R-:W-:Y:S01]  /*0fc0*/  NOP ;  /* 0x0000000000007918 */ /* 0x00afe20000000000 */
.L_x_17:
[----:B------:R-:W1:Y:S01]  /*0fd0*/  S2UR UR31, SR_CTAID.X ;  /* 0x00000000001f79c3 */ /* 0x000e620000002500 */
[----:B------:R-:W-:-:S05]  /*0fe0*/  CS2R.32 R91, SR_CgaSize ;  /* 0x00000000005b7805 */ /* 0x000fca0000008a00 */
[----:B------:R-:W-:-:S05]  /*0ff0*/  IMAD R91, R91, -0xa0, RZ ;  /* 0xffffff605b5b7824 */ /* 0x000fca00078e02ff */
[----:B------:R-:W-:-:S14]  /*1000*/  R2UR UR7, R91 ;  /* 0x000000005b0772ca */ /* 0x000fdc00000e0000 */
[----:B------:R-:W3:Y:S01]  /*1010*/  LDCU UR7, c[0x0][UR7+0x2b0] ;  /* 0x00005600070777ac */ /* 0x000ee20008000800 */
[----:B------:R-:W-:-:S05]  /*1020*/  CS2R.32 R91, SR_CgaSize ;  /* 0x00000000005b7805 */ /* 0x000fca0000008a00 */
[----:B------:R-:W-:-:S05]  /*1030*/  IMAD R91, R91, -0xa0, RZ ;  /* 0xffffff605b5b7824 */ /* 0x000fca00078e02ff */
[----:B------:R-:W-:-:S14]  /*1040*/  R2UR UR10, R91 ;  /* 0x000000005b0a72ca */ /* 0x000fdc00000e0000 */
[----:B------:R-:W4:Y:S01]  /*1050*/  LDCU UR10, c[0x0][UR10+0x2b4] ;  /* 0x000056800a0a77ac */ /* 0x000f220008000800 */
[----:B------:R-:W2:Y:S01]  /*1060*/  S2UR UR9, SR_CTAID.Y ;  /* 0x00000000000979c3 */ /* 0x000ea20000002600 */
[----:B------:R-:W-:-:S05]  /*1070*/  CS2R.32 R91, SR_CgaSize ;  /* 0x00000000005b7805 */ /* 0x000fca0000008a00 */
[----:B------:R-:W-:-:S05]  /*1080*/  IMAD R91, R91, -0xa0, RZ ;  /* 0xffffff605b5b7824 */ /* 0x000fca00078e02ff */
[----:B------:R-:W-:-:S14]  /*1090*/  R2UR UR11, R91 ;  /* 0x000000005b0b72ca */ /* 0x000fdc00000e0000 */
[----:B------:R-:W4:Y:S01]  /*10a0*/  LDCU UR11, c[0x0][UR11+0x2a0] ;  /* 0x000054000b0b77ac */ /* 0x000f220008000800 */
[----:B------:R-:W-:-:S05]  /*10b0*/  CS2R.32 R91, SR_CgaSize ;  /* 0x00000000005b7805 */ /* 0x000fca0000008a00 */
[----:B------:R-:W-:-:S05]  /*10c0*/  IMAD R91, R91, -0xa0, RZ ;  /* 0xffffff605b5b7824 */ /* 0x000fca00078e02ff */
[----:B------:R-:W-:-:S14]  /*10d0*/  R2UR UR12, R91 ;  /* 0x000000005b0c72ca */ /* 0x000fdc00000e0000 */
[----:B------:R-:W4:Y:S01]  /*10e0*/  LDCU UR12, c[0x0][UR12+0x2a4] ;  /* 0x000054800c0c77ac */ /* 0x000f220008000800 */
[----:B------:R-:W4:Y:S01]  /*10f0*/  S2UR UR13, SR_CgaCtaId ;  /* 0x00000000000d79c3 */ /* 0x000f220000008800 */
[----:B------:R-:W4:Y:S01]  /*1100*/  LDCU UR23, c[0x0][0xb24] ;  /* 0x00016480ff1777ac */ /* 0x000f220008000800 */
[----:B------:R-:W-:Y:S01]  /*1110*/  UMOV UR25, 0x1111 ;  /* 0x0000111100197882 */ /* 0x000fe20000000000 */
[----:B------:R-:W-:Y:S01]  /*1120*/  UMOV UR24, 0x5 ;  /* 0x0000000500187882 */ /* 0x000fe20000000000 */
[----:B------:R-:W4:Y:S01]  /*1130*/  LDCU UR40, c[0x0][0xb24] ;  /* 0x00016480ff2877ac */ /* 0x000f220008000800 */
[----:B-1----:R-:W-:-:S03]  /*1140*/  I2FP.F32.U32 R3, UR31 ;  /* 0x0000001f00037c45 */ /* 0x002fc60008201000 */
[----:B------:R-:W1:Y:S01]  /*1150*/  S2UR UR36, SR_CTAID.Z ;  /* 0x00000000002479c3 */ /* 0x000e620000002700 */
[----:B------:R-:W1:Y:S01]  /*1160*/  LDCU UR29, c[0x0][0xb30] ;  /* 0x00016600ff1d77ac */ /* 0x000e620008000800 */
[----:B---3--:R-:W-:Y:S01]  /*1170*/  FMUL R3, R3, UR7 ;  /* 0x0000000703037c20 */ /* 0x008fe20008400000 */
[----:B------:R-:W-:Y:S01]  /*1180*/  UISETP.NE.AND UP5, UPT, UR22, 0x2, UPT ;  /* 0x000000021600788c */ /* 0x000fe2000bfa5270 */
[----:B--2---:R-:W-:Y:S01]  /*1190*/  I2FP.F32.U32 R2, UR9 ;  /* 0x0000000900027c45 */ /* 0x004fe20008201000 */
[----:B------:R-:W-:Y:S01]  /*11a0*/  UMOV UR32, UR9 ;  /* 0x0000000900207c82 */ /* 0x000fe20008000000 */
[----:B------:R-:W-:Y:S02]  /*11b0*/  UMOV UR26, UR31 ;  /* 0x0000001f001a7c82 */ /* 0x000fe40008000000 */
[----:B------:R-:W2:Y:S01]  /*11c0*/  F2I.U32.TRUNC.NTZ R3, R3 ;  /* 0x0000000300037305 */ /* 0x000ea2000020f000 */
[----:B----4-:R-:W-:Y:S01]  /*11d0*/  UISETP.GE.AND UP6, UPT, UR23, 0x1, UPT ;  /* 0x000000011700788c */ /* 0x010fe2000bfc6270 */
[----:B------:R-:W-:Y:S01]  /*11e0*/  FMUL R2, R2, UR10 ;  /* 0x0000000a02027c20 */ /* 0x000fe20008400000 */
[----:B------:R-:W-:-:S02]  /*11f0*/  USHF.R.U32.HI UR4, URZ, 0x2, UR13 ;  /* 0x00000002ff047899 */ /* 0x000fc4000801160d */
[----:B------:R-:W-:-:S03]  /*1200*/  ULOP3.LUT UR6, UR13, 0xc, URZ, 0xc0, !UPT ;  /* 0x0000000c0d067892 */ /* 0x000fc6000f8ec0ff */
[----:B------:R-:W3:Y:S01]  /*1210*/  F2I.U32.TRUNC.NTZ R2, R2 ;  /* 0x0000000200027305 */ /* 0x000ee2000020f000 */
[----:B------:R-:W-:Y:S02]  /*1220*/  ULOP3.LUT UR33, UR4, 0x3, URZ, 0xc0, !UPT ;  /* 0x0000000304217892 */ /* 0x000fe4000f8ec0ff */
[----:B------:R-:W-:Y:S02]  /*1230*/  ULOP3.LUT UR8, UR13, 0x3, URZ, 0xc0, !UPT ;  /* 0x000000030d087892 */ /* 0x000fe4000f8ec0ff */
[----:B------:R-:W-:Y:S02]  /*1240*/  ULOP3.LUT UR4, UR6, 0x1, UR13, 0xf8, !UPT ;  /* 0x0000000106047892 */ /* 0x000fe4000f8ef80d */
[----:B------:R-:W-:Y:S01]  /*1250*/  USHF.R.U32.HI UR5, URZ, 0x1, UR13 ;  /* 0x00000001ff057899 */ /* 0x000fe2000801160d */
[----:B--2---:R-:W-:Y:S01]  /*1260*/  R2UR UR7, R3 ;  /* 0x00000000030772ca */ /* 0x004fe200000e0000 */
[----:B------:R-:W-:Y:S01]  /*1270*/  UISETP.GT.U32.AND UP1, UPT, UR8, 0xffff, UPT ;  /* 0x0000ffff0800788c */ /* 0x000fe2000bf24070 */
[----:B------:R-:W-:Y:S01]  /*1280*/  PRMT R3, RZ, 0x7610, R3 ;  /* 0x00007610ff037816 */ /* 0x000fe20000000003 */
[----:B------:R-:W-:-:S02]  /*1290*/  UISETP.GT.U32.AND UP0, UPT, UR4, 0xffff, UPT ;  /* 0x0000ffff0400788c */ /* 0x000fc4000bf04070 */
[----:B------:R-:W-:Y:S01]  /*12a0*/  ULOP3.LUT UR48, UR5, 0x1, URZ, 0xc0, !UPT ;  /* 0x0000000105307892 */ /* 0x000fe2000f8ec0ff */
[----:B---3--:R-:W-:Y:S01]  /*12b0*/  R2UR UR6, R2 ;  /* 0x00000000020672ca */ /* 0x008fe200000e0000 */
[----:B------:R-:W-:Y:S01]  /*12c0*/  USEL UR5, UR8, 0xffff, !UP1 ;  /* 0x0000ffff08057887 */ /* 0x000fe2000c800000 */
[----:B------:R-:W-:Y:S01]  /*12d0*/  PRMT R2, RZ, 0x7610, R2 ;  /* 0x00007610ff027816 */ /* 0x000fe20000000002 */
[----:B------:R-:W-:Y:S02]  /*12e0*/  USEL UR4, UR4, 0xffff, !UP0 ;  /* 0x0000ffff04047887 */ /* 0x000fe4000c000000 */
[----:B------:R-:W-:Y:S02]  /*12f0*/  ULOP3.LUT UR5, UR5, 0xffff, URZ, 0xc0, !UPT ;  /* 0x0000ffff05057892 */ /* 0x000fe4000f8ec0ff */
[----:B------:R-:W-:Y:S02]  /*1300*/  ULOP3.LUT UR4, UR4, 0xffff, URZ, 0xc0, !UPT ;  /* 0x0000ffff04047892 */ /* 0x000fe4000f8ec0ff */
[----:B------:R-:W-:-:S02]  /*1310*/  USHF.L.U32 UR25, UR25, UR5, URZ ;  /* 0x0000000519197299 */ /* 0x000fc400080006ff */
[----:B------:R-:W-:Y:S02]  /*1320*/  USHF.L.U32 UR24, UR24, UR4, URZ ;  /* 0x0000000418187299 */ /* 0x000fe400080006ff */
[----:B------:R-:W-:Y:S02]  /*1330*/  UIADD3 UR5, UPT, UPT, -UR7, URZ, URZ ;  /* 0x000000ff07057290 */ /* 0x000fe4000fffe1ff */
[----:B------:R-:W-:Y:S02]  /*1340*/  UIADD3 UR4, UPT, UPT, -UR6, URZ, URZ ;  /* 0x000000ff06047290 */ /* 0x000fe4000fffe1ff */
[----:B------:R-:W-:Y:S02]  /*1350*/  UIMAD UR5, UR11, UR5, UR31 ;  /* 0x000000050b0572a4 */ /* 0x000fe4000f8e021f */
[----:B------:R-:W-:Y:S02]  /*1360*/  UIMAD UR4, UR12, UR4, UR9 ;  /* 0x000000040c0472a4 */ /* 0x000fe4000f8e0209 */
[----:B------:R-:W-:-:S02]  /*1370*/  USHF.L.U32 UR27, UR13, 0x9, URZ ;  /* 0x000000090d1b7899 */ /* 0x000fc400080006ff */
[----:B------:R-:W-:Y:S02]  /*1380*/  IMAD.U32 R91, RZ, RZ, UR5 ;  /* 0x00000005ff5b7e24 */ /* 0x000fe4000f8e00ff */
[----:B------:R-:W-:Y:S01]  /*1390*/  IMAD.U32 R90, RZ, RZ, UR4 ;  /* 0x00000004ff5a7e24 */ /* 0x000fe2000f8e00ff */
[----:B------:R-:W-:Y:S02]  /*13a0*/  ULOP3.LUT UR30, UR27, 0x1800, URZ, 0xc0, !UPT ;  /* 0x000018001b1e7892 */ /* 0x000fe4000f8ec0ff */
[----:B------:R-:W-:Y:S01]  /*13b0*/  ULOP3.LUT UR27, UR27, 0x400, URZ, 0xc0, !UPT ;  /* 0x000004001b1b7892 */ /* 0x000fe2000f8ec0ff */
[----:B-1----:R-:W-:Y:S11]  /*13c0*/  BRA.U UP4, `(.L_x_18) ;  /* 0x0000000104b47547 */ /* 0x002ff6000b800000 */
[----:B------:R-:W-:Y:S02]  /*13d0*/  R2UR UR17, R90 ;  /* 0x000000005a1172ca */ /* 0x000fe400000e0000 */
[----:B------:R-:W-:-:S11]  /*13e0*/  R2UR UR18, R91 ;  /* 0x000000005b1272ca */ /* 0x000fd600000e0000 */
[----:B------:R-:W-:Y:S02]  /*13f0*/  UISETP.NE.AND UP0, UPT, UR17, URZ, UPT ;  /* 0x000000ff1100728c */ /* 0x000fe4000bf05270 */
[----:B------:R-:W-:Y:S02]  /*1400*/  ULOP3.LUT UR4, UR18, 0x2, URZ, 0x3c, !UPT ;  /* 0x0000000212047892 */ /* 0x000fe4000f8e3cff */
[----:B------:R-:W-:Y:S02]  /*1410*/  UISETP.GT.U32.AND UP1, UPT, UR18, 0x1, UP0 ;  /* 0x000000011200788c */ /* 0x000fe40008724070 */
[----:B------:R-:W-:Y:S02]  /*1420*/  UISETP.NE.AND UP2, UPT, UR17, 0x1, UPT ;  /* 0x000000011100788c */ /* 0x000fe4000bf45270 */
[----:B------:R-:W-:Y:S02]  /*1430*/  UISETP.GT.U32.AND UP0, UPT, UR4, 0x1, UP0 ;  /* 0x000000010400788c */ /* 0x000fe40008704070 */
[----:B------:R-:W-:-:S02]  /*1440*/  USEL UR7, URZ, 0x1, UP1 ;  /* 0x00000001ff077887 */ /* 0x000fc40008800000 */
[----:B------:R-:W-:Y:S02]  /*1450*/  USEL UR8, URZ, 0x2, UP1 ;  /* 0x00000002ff087887 */ /* 0x000fe40008800000 */
[----:B------:R-:W-:Y:S02]  /*1460*/  UISETP.GT.U32.AND UP1, UPT, UR18, 0x1, UP2 ;  /* 0x000000011200788c */ /* 0x000fe40009724070 */
[----:B------:R-:W-:Y:S02]  /*1470*/  USEL UR12, URZ, 0x4, UP0 ;  /* 0x00000004ff0c7887 */ /* 0x000fe40008000000 */
[----:B------:R-:W-:Y:S02]  /*1480*/  USEL UR15, URZ, 0x8, UP0 ;  /* 0x00000008ff0f7887 */ /* 0x000fe40008000000 */
[----:B------:R-:W-:Y:S02]  /*1490*/  UISETP.GT.U32.AND UP0, UPT, UR4, 0x1, UP2 ;  /* 0x000000010400788c */ /* 0x000fe40009704070 */
[----:B------:R-:W-:-:S02]  /*14a0*/  USEL UR6, URZ, 0x10, UP1 ;  /* 0x00000010ff067887 */ /* 0x000fc40008800000 */
[----:B------:R-:W-:Y:S02]  /*14b0*/  USEL UR11, URZ, 0x20, UP1 ;  /* 0x00000020ff0b7887 */ /* 0x000fe40008800000 */
[----:B------:R-:W-:Y:S02]  /*14c0*/  UISETP.NE.AND UP1, UPT, UR17, 0x2, UPT ;  /* 0x000000021100788c */ /* 0x000fe4000bf25270 */
[----:B------:R-:W-:Y:S02]  /*14d0*/  USEL UR14, URZ, 0x40, UP0 ;  /* 0x00000040ff0e7887 */ /* 0x000fe40008000000 */
[----:B------:R-:W-:Y:S02]  /*14e0*/  USEL UR16, URZ, 0x80, UP0 ;  /* 0x00000080ff107887 */ /* 0x000fe40008000000 */
[----:B------:R-:W-:Y:S02]  /*14f0*/  UISETP.GT.U32.AND UP0, UPT, UR18, 0x1, UP1 ;  /* 0x000000011200788c */ /* 0x000fe40008f04070 */
[----:B------:R-:W-:-:S02]  /*1500*/  UISETP.NE.AND UP2, UPT, UR17, 0x3, UPT ;  /* 0x000000031100788c */ /* 0x000fc4000bf45270 */
[----:B------:R-:W-:Y:S02]  /*1510*/  USEL UR5, URZ, 0x100, UP0 ;  /* 0x00000100ff057887 */ /* 0x000fe40008000000 */
[----:B------:R-:W-:Y:S02]  /*1520*/  USEL UR10, URZ, 0x200, UP0 ;  /* 0x00000200ff0a7887 */ /* 0x000fe40008000000 */
[----:B------:R-:W-:Y:S02]  /*1530*/  UISETP.GT.U32.AND UP0, UPT, UR18, 0x1, UP2 ;  /* 0x000000011200788c */ /* 0x000fe40009704070 */
[----:B------:R-:W-:Y:S02]  /*1540*/  UIADD3 UR5, UPT, UPT, UR5, UR6, UR7 ;  /* 0x0000000605057290 */ /* 0x000fe4000fffe007 */
[----:B------:R-:W-:Y:S02]  /*1550*/  USEL UR9, URZ, 0x1000, UP0 ;  /* 0x00001000ff097887 */ /* 0x000fe40008000000 */
[----:B------:R-:W-:-:S02]  /*1560*/  USEL UR13, URZ, 0x2000, UP0 ;  /* 0x00002000ff0d7887 */ /* 0x000fc40008000000 */
[----:B------:R-:W-:Y:S02]  /*1570*/  UIADD3 UR5, UPT, UPT, UR8, UR9, UR5 ;  /* 0x0000000908057290 */ /* 0x000fe4000fffe005 */
[----:B------:R-:W-:Y:S02]  /*1580*/  UISETP.GT.U32.AND UP1, UPT, UR4, 0x1, UP1 ;  /* 0x000000010400788c */ /* 0x000fe40008f24070 */
[----:B------:R-:W-:Y:S02]  /*1590*/  UIADD3 UR5, UPT, UPT, UR10, UR11, UR5 ;  /* 0x0000000b0a057290 */ /* 0x000fe4000fffe005 */
[----:B------:R-:W-:Y:S02]  /*15a0*/  UISETP.GT.U32.AND UP0, UPT, UR4, 0x1, UP2 ;  /* 0x000000010400788c */ /* 0x000fe40009704070 */
[----:B------:R-:W-:Y:S02]  /*15b0*/  USEL UR4, URZ, 0x400, UP1 ;  /* 0x00000400ff047887 */ /* 0x000fe40008800000 */
[----:B------:R-:W-:-:S02]  /*15c0*/  UIADD3 UR5, UPT, UPT, UR12, UR13, UR5 ;  /* 0x0000000d0c057290 */ /* 0x000fc4000fffe005 */
[----:B------:R-:W-:Y:S02]  /*15d0*/  USEL UR6, URZ, 0x4000, UP0 ;  /* 0x00004000ff067887 */ /* 0x000fe40008000000 */
[----:B------:R-:W-:Y:S02]  /*15e0*/  UIADD3 UR5, UPT, UPT, UR4, UR14, UR5 ;  /* 0x0000000e04057290 */ /* 0x000fe4000fffe005 */
[----:B------:R-:W-:Y:S02]  /*15f0*/  USEL UR7, URZ, 0x800, UP1 ;  /* 0x00000800ff077887 */ /* 0x000fe40008800000 */
[----:B------:R-:W-:Y:S02]  /*1600*/  ULOP3.LUT UR4, UR18, 0xfffffffe, URZ, 0xc0, !UPT ;  /* 0xfffffffe12047892 */ /* 0x000fe4000f8ec0ff */
[----:B------:R-:W-:Y:S02]  /*1610*/  UIADD3 UR5, UPT, UPT, UR15, UR6, UR5 ;  /* 0x000000060f057290 */ /* 0x000fe4000fffe005 */
[----:B------:R-:W-:-:S02]  /*1620*/  ULEA UR4, UR17, UR4, 0x2 ;  /* 0x0000000411047291 */ /* 0x000fc4000f8e10ff */
[----:B------:R-:W-:Y:S02]  /*1630*/  USEL UR6, URZ, 0x8000, UP0 ;  /* 0x00008000ff067887 */ /* 0x000fe40008000000 */
[----:B------:R-:W-:-:S03]  /*1640*/  UIADD3 UR5, UPT, UPT, UR7, UR16, UR5 ;  /* 0x0000001007057290 */ /* 0x000fc6000fffe005 */
[----:B------:R-:W-:Y:S01]  /*1650*/  UMOV UR7, 0x3 ;  /* 0x0000000300077882 */ /* 0x000fe20000000000 */
[----:B------:R-:W-:Y:S02]  /*1660*/  UIADD3 UR5, UPT, UPT, UR5, UR6, URZ ;  /* 0x0000000605057290 */ /* 0x000fe4000fffe0ff */
[----:B------:R-:W-:-:S04]  /*1670*/  USHF.L.U32 UR4, UR7, UR4, URZ ;  /* 0x0000000407047299 */ /* 0x000fc800080006ff */
[----:B------:R-:W-:Y:S02]  /*1680*/  IMAD.U32 R3, RZ, RZ, UR5 ;  /* 0x00000005ff037e24 */ /* 0x000fe4000f8e00ff */
[----:B------:R-:W-:Y:S02]  /*1690*/  IMAD.U32 R2, RZ, RZ, UR4 ;  /* 0x00000004ff027e24 */ /* 0x000fe4000f8e00ff */
.L_x_18:
[----:B------:R-:W-:Y:S05]  /*16a0*/  BRA.U !UP6, `(.L_x_19) ;  /* 0x000000010ed47547 */ /* 0x000fea000b800000 */
[----:B------:R-:W1:Y:S01]  /*16b0*/  LDCU.128 UR12, c[0x0][0xb10] ;  /* 0x00016200ff0c77ac */ /* 0x000e620008000c00 */
[----:B------:R-:W2:Y:S01]  /*16c0*/  LDCU UR6, c[0x0][0x370] ;  /* 0x00006e00ff0677ac */ /* 0x000ea20008000800 */
[----:B------:R-:W3:Y:S01]  /*16d0*/  LDCU UR5, c[0x0][0x374] ;  /* 0x00006e80ff0577ac */ /* 0x000ee20008000800 */
[----:B------:R-:W4:Y:S01]  /*16e0*/  LDCU UR28, c[0x0][0xb0c] ;  /* 0x00016180ff1c77ac */ /* 0x000f220008000800 */
[----:B------:R-:W4:Y:S01]  /*16f0*/  LDCU UR4, c[0x0][0xb20] ;  /* 0x00016400ff0477ac */ /* 0x000f220008000800 */
[----:B------:R-:W4:Y:S01]  /*1700*/  LDCU.64 UR8, c[0x0][0xb28] ;  /* 0x00016500ff0877ac */ /* 0x000f220008000a00 */
[----:B-1----:R-:W-:Y:S02]  /*1710*/  UISETP.NE.AND UP0, UPT, UR14, 0x1, UPT ;  /* 0x000000010e00788c */ /* 0x002fe4000bf05270 */
[----:B---3--:R-:W-:Y:S02]  /*1720*/  UIMAD.WIDE.U32 UR10, UR5, UR15, URZ ;  /* 0x0000000f050a72a5 */ /* 0x008fe4000f8e00ff */
[----:B--2---:R-:W-:-:S02]  /*1730*/  UIMAD.WIDE.U32 UR18, UR6, UR12, URZ ;  /* 0x0000000c061272a5 */ /* 0x004fc4000f8e00ff */
[----:B----4-:R-:W-:Y:S02]  /*1740*/  UISETP.NE.AND UP1, UPT, UR28, 0x1, UPT ;  /* 0x000000011c00788c */ /* 0x010fe4000bf25270 */
[----:B------:R-:W-:Y:S01]  /*1750*/  UISETP.NE.AND UP2, UPT, UR23, 0x1, UPT ;  /* 0x000000011700788c */ /* 0x000fe2000bf45270 */
[----:B------:R-:W-:Y:S02]  /*1760*/  UMOV UR10, UR11 ;  /* 0x0000000b000a7c82 */ /* 0x000fe40008000000 */
[----:B------:R-:W-:Y:S01]  /*1770*/  UMOV UR18, UR19 ;  /* 0x0000001300127c82 */ /* 0x000fe20008000000 */
[----:B------:R-:W-:Y:S02]  /*1780*/  @UP0 USHF.R.U32.HI UR5, URZ, UR4, UR10 ;  /* 0x00000004ff050299 */ /* 0x000fe4000801160a */
[----:B------:R-:W-:Y:S02]  /*1790*/  UIMAD.WIDE.U32 UR20, UR32, UR15, URZ ;  /* 0x0000000f201472a5 */ /* 0x000fe4000f8e00ff */
[----:B------:R-:W-:-:S02]  /*17a0*/  UIMAD.WIDE.U32 UR10, UR5, UR8, URZ ;  /* 0x00000008050a72a5 */ /* 0x000fc4000f8e00ff */
[----:B------:R-:W-:Y:S02]  /*17b0*/  @UP1 USHF.R.U32.HI UR6, URZ, UR13, UR18 ;  /* 0x0000000dff061299 */ /* 0x000fe40008011612 */
[----:B------:R-:W-:Y:S02]  /*17c0*/  UIMAD.WIDE.U32 UR16, UR31, UR12, URZ ;  /* 0x0000000c1f1072a5 */ /* 0x000fe4000f8e00ff */
[----:B------:R-:W-:Y:S01]  /*17d0*/  UIMAD.WIDE.U32 UR18, UR6, UR8, URZ ;  /* 0x00000008061272a5 */ /* 0x000fe2000f8e00ff */
[----:B------:R-:W-:Y:S01]  /*17e0*/  UMOV UR20, UR21 ;  /* 0x0000001500147c82 */ /* 0x000fe20008000000 */
[----:B------:R-:W-:Y:S01]  /*17f0*/  UMOV UR10, UR11 ;  /* 0x0000000b000a7c82 */ /* 0x000fe20008000000 */
[----:B------:R-:W-:Y:S02]  /*1800*/  USHF.R.U32.HI UR20, URZ, UR4, UR20 ;  /* 0x00000004ff147299 */ /* 0x000fe40008011614 */
[----:B------:R-:W-:Y:S02]  /*1810*/  @UP2 USHF.R.U32.HI UR5, URZ, UR9, UR10 ;  /* 0x00000009ff052299 */ /* 0x000fe4000801160a */
[----:B------:R-:W-:Y:S01]  /*1820*/  UMOV UR7, UR19 ;  /* 0x0000001300077c82 */ /* 0x000fe20008000000 */
[----:B------:R-:W-:Y:S01]  /*1830*/  UMOV UR16, UR17 ;  /* 0x0000001100107c82 */ /* 0x000fe20008000000 */
[----:B------:R-:W-:-:S02]  /*1840*/  @UP2 USHF.R.U32.HI UR6, URZ, UR9, UR7 ;  /* 0x00000009ff062299 */ /* 0x000fc40008011607 */
[----:B------:R-:W-:Y:S02]  /*1850*/  USHF.R.U32.HI UR16, URZ, UR13, UR16 ;  /* 0x0000000dff107299 */ /* 0x000fe40008011610 */
[----:B------:R-:W-:Y:S02]  /*1860*/  USEL UR4, UR32, UR20, !UP0 ;  /* 0x0000001420047287 */ /* 0x000fe4000c000000 */
[----:B------:R-:W-:Y:S02]  /*1870*/  UIMAD UR7, UR5, UR23, URZ ;  /* 0x00000017050772a4 */ /* 0x000fe4000f8e02ff */
[----:B------:R-:W-:Y:S02]  /*1880*/  USEL UR5, UR31, UR16, !UP1 ;  /* 0x000000101f057287 */ /* 0x000fe4000c800000 */
[----:B------:R-:W-:Y:S02]  /*1890*/  UIMAD UR12, UR6, UR23, URZ ;  /* 0x00000017060c72a4 */ /* 0x000fe4000f8e02ff */
[----:B------:R-:W-:-:S02]  /*18a0*/  UISETP.GE.AND UP0, UPT, UR4, UR7, UPT ;  /* 0x000000070400728c */ /* 0x000fc4000bf06270 */
[----:B------:R-:W-:Y:S02]  /*18b0*/  UIMAD.WIDE.U32 UR10, UR4, UR8, URZ ;  /* 0x00000008040a72a5 */ /* 0x000fe4000f8e00ff */
[----:B------:R-:W-:Y:S02]  /*18c0*/  UISETP.GE.OR UP0, UPT, UR5, UR12, UP0 ;  /* 0x0000000c0500728c */ /* 0x000fe40008706670 */
[----:B------:R-:W-:Y:S02]  /*18d0*/  UIMAD.WIDE.U32 UR12, UR5, UR8, URZ ;  /* 0x00000008050c72a5 */ /* 0x000fe4000f8e00ff */
[----:B------:R-:W-:Y:S01]  /*18e0*/  UIADD3 UR10, UPT, UPT, -UR4, URZ, URZ ;  /* 0x000000ff040a7290 */ /* 0x000fe2000fffe1ff */
[----:B------:R-:W-:Y:S01]  /*18f0*/  UMOV UR8, UR11 ;  /* 0x0000000b00087c82 */ /* 0x000fe20008000000 */
[----:B------:R-:W-:Y:S02]  /*1900*/  UIADD3 UR26, UPT, UPT, -UR5, URZ, URZ ;  /* 0x000000ff051a7290 */ /* 0x000fe4000fffe1ff */
[----:B------:R-:W-:-:S03]  /*1910*/  USHF.R.U32.HI UR8, URZ, UR9, UR8 ;  /* 0x00000009ff087299 */ /* 0x000fc60008011608 */
[----:B------:R-:W-:Y:S01]  /*1920*/  @!UP0 UMOV UR7, UR13 ;  /* 0x0000000d00078c82 */ /* 0x000fe20008000000 */
[----:B------:R-:W-:Y:S02]  /*1930*/  UIMAD UR32, UR14, UR10, UR32 ;  /* 0x0000000a0e2072a4 */ /* 0x000fe4000f8e0220 */
[----:B------:R-:W-:Y:S02]  /*1940*/  USEL UR8, UR4, UR8, !UP2 ;  /* 0x0000000804087287 */ /* 0x000fe4000d000000 */
[----:B------:R-:W-:Y:S02]  /*1950*/  @!UP0 USHF.R.U32.HI UR7, URZ, UR9, UR7 ;  /* 0x00000009ff078299 */ /* 0x000fe40008011607 */
[----:B------:R-:W-:Y:S02]  /*1960*/  UIADD3 UR9, UPT, UPT, -UR8, URZ, URZ ;  /* 0x000000ff08097290 */ /* 0x000fe4000fffe1ff */
[----:B------:R-:W-:Y:S02]  /*1970*/  @!UP0 USEL UR7, UR5, UR7, !UP2 ;  /* 0x0000000705078287 */ /* 0x000fe4000d000000 */
[----:B------:R-:W-:-:S02]  /*1980*/  UIMAD UR9, UR23, UR9, UR4 ;  /* 0x00000009170972a4 */ /* 0x000fc4000f8e0204 */
[----:B------:R-:W-:Y:S02]  /*1990*/  @!UP0 UIADD3 UR8, UPT, UPT, UR8, -UR7, URZ ;  /* 0x8000000708088290 */ /* 0x000fe4000fffe0ff */
[----:B------:R-:W-:Y:S02]  /*19a0*/  @!UP0 UIMAD UR6, UR9, UR6, UR7 ;  /* 0x00000006090682a4 */ /* 0x000fe4000f8e0207 */
[----:B------:R-:W-:Y:S02]  /*19b0*/  @!UP0 UIMAD UR4, UR8, UR23, UR5 ;  /* 0x00000017080482a4 */ /* 0x000fe4000f8e0205 */
[----:B------:R-:W-:Y:S02]  /*19c0*/  UIMAD UR26, UR28, UR26, UR31 ;  /* 0x0000001a1c1a72a4 */ /* 0x000fe4000f8e021f */
[----:B------:R-:W-:Y:S01]  /*19d0*/  UIMAD UR32, UR4, UR14, UR32 ;  /* 0x0000000e042072a4 */ /* 0x000fe2000f8e0220 */
[----:B------:R-:W-:Y:S02]  /*19e0*/  @!UP0 UMOV UR5, UR6 ;  /* 0x0000000600058c82 */ /* 0x000fe40008000000 */
[----:B------:R-:W-:-:S12]  /*19f0*/  UIMAD UR26, UR5, UR28, UR26 ;  /* 0x0000001c051a72a4 */ /* 0x000fd8000f8e021a */
.L_x_19:
[----:B------:R-:W-:-:S09]  /*1a00*/  UISETP.NE.AND UP0, UPT, UR29, 0x1, UPT ;  /* 0x000000011d00788c */ /* 0x000fd2000bf05270 */
[----:B------:R-:W-:Y:S05]  /*1a10*/  BRA.U UP0, `(.L_x_20) ;  /* 0x0000000100447547 */ /* 0x000fea000b800000 */
[----:B------:R-:W1:Y:S01]  /*1a20*/  LDCU.128 UR8, c[0x0][0xb10] ;  /* 0x00016200ff0877ac */ /* 0x000e620008000c00 */
[----:B------:R-:W2:Y:S01]  /*1a30*/  LDCU UR12, c[0x0][0xb0c] ;  /* 0x00016180ff0c77ac */ /* 0x000ea20008000800 */
[----:B------:R-:W3:Y:S01]  /*1a40*/  LDCU UR13, c[0x0][0xb20] ;  /* 0x00016400ff0d77ac */ /* 0x000ee20008000800 */
[----:B-1----:R-:W-:Y:S02]  /*1a50*/  UIMAD.WIDE.U32 UR6, UR26, UR8, URZ ;  /* 0x000000081a0672a5 */ /* 0x002fe4000f8e00ff */
[----:B------:R-:W-:Y:S02]  /*1a60*/  UIMAD.WIDE.U32 UR4, UR32, UR11, URZ ;  /* 0x0000000b200472a5 */ /* 0x000fe4000f8e00ff */
[----:B--2---:R-:W-:Y:S02]  /*1a70*/  UISETP.NE.AND UP1, UPT, UR12, 0x1, UPT ;  /* 0x000000010c00788c */ /* 0x004fe4000bf25270 */
[----:B------:R-:W-:Y:S01]  /*1a80*/  UISETP.NE.AND UP0, UPT, UR10, 0x1, UPT ;  /* 0x000000010a00788c */ /* 0x000fe2000bf05270 */
[----:B------:R-:W-:-:S02]  /*1a90*/  UMOV UR6, UR7 ;  /* 0x0000000700067c82 */ /* 0x000fc40008000000 */
[----:B------:R-:W-:Y:S01]  /*1aa0*/  UMOV UR4, UR5 ;  /* 0x0000000500047c82 */ /* 0x000fe20008000000 */
[----:B------:R-:W-:Y:S02]  /*1ab0*/  USHF.R.U32.HI UR6, URZ, UR9, UR6 ;  /* 0x00000009ff067299 */ /* 0x000fe40008011606 */
[----:B---3--:R-:W-:Y:S02]  /*1ac0*/  USHF.R.U32.HI UR4, URZ, UR13, UR4 ;  /* 0x0000000dff047299 */ /* 0x008fe40008011604 */
[----:B------:R-:W-:Y:S02]  /*1ad0*/  USEL UR5, UR26, UR6, !UP1 ;  /* 0x000000061a057287 */ /* 0x000fe4000c800000 */
[----:B------:R-:W-:-:S04]  /*1ae0*/  USEL UR4, UR32, UR4, !UP0 ;  /* 0x0000000420047287 */ /* 0x000fc8000c000000 */
[----:B------:R-:W-:Y:S02]  /*1af0*/  UIADD3 UR6, UPT, UPT, -UR4, UR5, URZ ;  /* 0x0000000504067290 */ /* 0x000fe4000fffe1ff */
[----:B------:R-:W-:Y:S02]  /*1b00*/  UIADD3 UR4, UPT, UPT, UR4, -UR5, URZ ;  /* 0x8000000504047290 */ /* 0x000fe4000fffe0ff */
[----:B------:R-:W-:Y:S02]  /*1b10*/  UIMAD UR32, UR6, UR10, UR32 ;  /* 0x0000000a062072a4 */ /* 0x000fe4000f8e0220 */
[----:B------:R-:W-:-:S12]  /*1b20*/  UIMAD UR26, UR4, UR12, UR26 ;  /* 0x0000000c041a72a4 */ /* 0x000fd8000f8e021a */
.L_x_20:
[----:B------:R-:W-:-:S09]  /*1b30*/  UISETP.EQ.U32.AND UP0, UPT, UR34, 0x1, UPT ;  /* 0x000000012200788c */ /* 0x000fd2000bf02070 */
[----:B------:R-:W-:Y:S05]  /*1b40*/  BRA.U !UP0, `(.L_x_21) ;  /* 0x00000001080c7547 */ /* 0x000fea000b800000 */
[----:B------:R-:W-:Y:S01]  /*1b50*/  UCGABAR_WAIT ;  /* 0x0000000000007dc7 */ /* 0x000fe20008000000 */
[----:B------:R-:W-:Y:S01]  /*1b60*/  CCTL.IVALL ;  /* 0x00000000ff00798f */ /* 0x000fe20002000000 */
[----:B------:R-:W-:Y:S05]  /*1b70*/  BRA `(.L_x_22) ;  /* 0x0000000000047947 */ /* 0x000fea0003800000 */
.L_x_21:
[----:B------:R-:W-:Y:S06]  /*1b80*/  BAR.SYNC.DEFER_BLOCKING 0x0 ;  /* 0x0000000000007b1d */ /* 0x000fec0000010000 */
.L_x_22:
[----:B------:R-:W-:Y:S05]  /*1b90*/  BRA.U UP5, `(.L_x_23) ;  /* 0x0000001505dc7547 */ /* 0x000fea000b800000 */
[----:B------:R-:W1:Y:S01]  /*1ba0*/  S2UR UR4, SR_CgaCtaId ;  /* 0x00000000000479c3 */ /* 0x000e620000008800 */
[----:B------:R-:W2:Y:S01]  /*1bb0*/  LDCU UR7, c[0x0][0x38c] ;  /* 0x00007180ff0777ac */ /* 0x000ea20008000800 */
[----:B------:R-:W-:Y:S01]  /*1bc0*/  PLOP3.LUT P1, PT, PT, PT, UP3, 0x80, 0x8 ;  /* 0x000000000008781c */ /* 0x000fe20003f2f038 */
[----:B------:R-:W-:Y:S01]  /*1bd0*/  IMAD.MOV.U32 R12, RZ, RZ, 0x1 ;  /* 0x00000001ff0c7424 */ /* 0x000fe200078e00ff */
[----:B------:R-:W-:Y:S01]  /*1be0*/  ISETP.NE.AND P2, PT, R0, RZ, P3 ;  /* 0x000000ff0000720c */ /* 0x000fe20001f45270 */
[----:B------:R-:W-:Y:S01]  /*1bf0*/  UMOV UR13, 0x400 ;  /* 0x00000400000d7882 */ /* 0x000fe20000000000 */
[----:B------:R-:W-:Y:S01]  /*1c00*/  UISETP.NE.AND UP0, UPT, UR22, URZ, UPT ;  /* 0x000000ff1600728c */ /* 0x000fe2000bf05270 */
[----:B------:R-:W-:Y:S01]  /*1c10*/  PLOP3.LUT P1, PT, P1, PT, PT, 0x8, 0x80 ;  /* 0x000000000080781c */ /* 0x000fe20000f2e170 */
[----:B------:R-:W-:Y:S01]  /*1c20*/  USHF.L.U32 UR6, UR31, 0x5, URZ ;  /* 0x000000051f067899 */ /* 0x000fe200080006ff */
[----:B------:R-:W-:Y:S01]  /*1c30*/  CS2R R10, SRZ ;  /* 0x00000000000a7805 */ /* 0x000fe2000001ff00 */
[----:B------:R-:W-:Y:S01]  /*1c40*/  USEL UR21, UR37, 0x2, UP0 ;  /* 0x0000000225157887 */ /* 0x000fe20008000000 */
[----:B------:R-:W-:Y:S01]  /*1c50*/  IMAD.MOV.U32 R9, RZ, RZ, RZ ;  /* 0x000000ffff097224 */ /* 0x000fe200078e00ff */
[----:B------:R-:W-:Y:S01]  /*1c60*/  USHF.L.U32 UR47, UR31, 0x7, URZ ;  /* 0x000000071f2f7899 */ /* 0x000fe200080006ff */
[----:B------:R-:W-:Y:S01]  /*1c70*/  IMAD.MOV.U32 R8, RZ, RZ, 0x1 ;  /* 0x00000001ff087424 */ /* 0x000fe200078e00ff */
[----:B------:R-:W3:Y:S02]  /*1c80*/  LDCU UR43, c[0x0][0x370] ;  /* 0x00006e00ff2b77ac */ /* 0x000ee40008000800 */
[----:B------:R-:W-:-:S02]  /*1c90*/  ULOP3.LUT UR47, UR47, 0x80, URZ, 0xc0, !UPT ;  /* 0x000000802f2f7892 */ /* 0x000fc4000f8ec0ff */
[----:B--2---:R-:W-:Y:S02]  /*1ca0*/  UIADD3 UR5, UPT, UPT, UR7, 0x3f, URZ ;  /* 0x0000003f07057890 */ /* 0x004fe4000fffe0ff */
[----:B------:R-:W-:Y:S02]  /*1cb0*/  UIADD3 UR50, UPT, UPT, UR7, 0x7e, URZ ;  /* 0x0000007e07327890 */ /* 0x000fe4000fffe0ff */
[----:B-1----:R-:W-:Y:S02]  /*1cc0*/  ULEA UR13, UR4, UR13, 0x18 ;  /* 0x0000000d040d7291 */ /* 0x002fe4000f8ec0ff */
[----:B------:R-:W-:Y:S02]  /*1cd0*/  USHF.R.S32.HI UR4, URZ, 0x1f, UR5 ;  /* 0x0000001fff047899 */ /* 0x000fe40008011405 */
[----:B------:R-:W-:Y:S02]  /*1ce0*/  UIADD3 UR7, UPT, UPT, UR7, -0x1, URZ ;  /* 0xffffffff07077890 */ /* 0x000fe4000fffe0ff */
[----:B------:R-:W-:-:S02]  /*1cf0*/  ULEA.HI UR4, UR4, UR5, URZ, 0x6 ;  /* 0x0000000504047291 */ /* 0x000fc4000f8f30ff */
[----:B------:R-:W-:Y:S02]  /*1d00*/  UISETP.GE.U32.AND UP1, UPT, UR7, -0x7f, UPT ;  /* 0xffffff810700788c */ /* 0x000fe4000bf26070 */
[----:B------:R-:W-:Y:S02]  /*1d10*/  USHF.R.S32.HI UR45, URZ, 0x6, UR4 ;  /* 0x00000006ff2d7899 */ /* 0x000fe40008011404 */
[----:B------:R-:W-:Y:S02]  /*1d20*/  ULOP3.LUT UR5, UR6, 0x20, URZ, 0xc0, !UPT ;  /* 0x0000002006057892 */ /* 0x000fe4000f8ec0ff */
[----:B------:R-:W-:Y:S02]  /*1d30*/  UISETP.LT.U32.AND UP0, UPT, UR45, 0xa, UPT ;  /* 0x0000000a2d00788c */ /* 0x000fe4000bf01070 */
[----:B------:R-:W-:Y:S02]  /*1d40*/  ULEA UR38, UR30, UR13, 0x1 ;  /* 0x0000000d1e267291 */ /* 0x000fe4000f8e08ff */
[----:B------:R-:W-:-:S02]  /*1d50*/  USEL UR44, UR45, 0xa, UP0 ;  /* 0x0000000a2d2c7887 */ /* 0x000fc40008000000 */
[----:B------:R-:W-:Y:S02]  /*1d60*/  ULEA UR37, UR27, UR13, 0x1 ;  /* 0x0000000d1b257291 */ /* 0x000fe4000f8e08ff */
[----:B------:R-:W-:Y:S02]  /*1d70*/  UIADD3 UR4, UPT, UPT, UR44, -0x1, URZ ;  /* 0xffffffff2c047890 */ /* 0x000fe4000fffe0ff */
[----:B------:R-:W-:Y:S01]  /*1d80*/  @UP1 UIADD3 UR4, UPT, UPT, UR44, URZ, URZ ;  /* 0x000000ff2c041290 */ /* 0x000fe2000fffe0ff */
[----:B------:R-:W1:Y:S01]  /*1d90*/  LDCU.64 UR28, c[0x0][0x348] ;  /* 0x00006900ff1c77ac */ /* 0x000e620008000a00 */
[----:B------:R-:W2:Y:S01]  /*1da0*/  LDCU UR42, c[0x0][0x374] ;  /* 0x00006e80ff2a77ac */ /* 0x000ea20008000800 */
[----:B------:R-:W-:Y:S02]  /*1db0*/  ULEA UR48, UR48, UR5, 0x4 ;  /* 0x0000000530307291 */ /* 0x000fe4000f8e20ff */
[----:B------:R-:W-:Y:S02]  /*1dc0*/  ULEA UR47, UR33, UR47, 0x5 ;  /* 0x0000002f212f7291 */ /* 0x000fe4000f8e28ff */
[----:B------:R-:W-:-:S02]  /*1dd0*/  UIADD3 UR38, UPT, UPT, UR38, 0x6400, URZ ;  /* 0x0000640026267890 */ /* 0x000fc4000fffe0ff */
[----:B------:R-:W-:Y:S02]  /*1de0*/  UIADD3 UR37, UPT, UPT, UR37, 0x2e400, URZ ;  /* 0x0002e40025257890 */ /* 0x000fe4000fffe0ff */
[----:B------:R-:W-:Y:S02]  /*1df0*/  UIADD3 UR49, UPT, UPT, UR45, -UR44, URZ ;  /* 0x8000002c2d317290 */ /* 0x000fe4000fffe0ff */
[----:B------:R-:W-:Y:S02]  /*1e00*/  UIADD3 UR31, UPT, UPT, UR4, 0x1, URZ ;  /* 0x00000001041f7890 */ /* 0x000fe4000fffe0ff */
[----:B------:R-:W-:Y:S01]  /*1e10*/  UIADD3 UR46, UPT, UPT, -UR4, URZ, URZ ;  /* 0x000000ff042e7290 */ /* 0x000fe2000fffe1ff */
[----:B---3--:R-:W-:-:S11]  /*1e20*/  UMOV UR6, URZ ;  /* 0x000000ff00067c82 */ /* 0x008fd60008000000 */
.L_x_43:
[----:B------:R-:W3:Y:S02]  /*1e30*/  S2UR UR4, SR_CgaCtaId ;  /* 0x00000000000479c3 */ /* 0x000ee40000008800 */
[----:B---3--:R-:W-:-:S09]  /*1e40*/  UISETP.NE.AND UP0, UPT, UR4, URZ, UPT ;  /* 0x000000ff0400728c */ /* 0x008fd2000bf05270 */
[----:B-1----:R-:W-:Y:S05]  /*1e50*/  BRA.U UP0, `(.L_x_24) ;  /* 0x0000000100287547 */ /* 0x002fea000b800000 */
[----:B------:R-:W-:Y:S02]  /*1e60*/  LEA R0, R9, UR13, 0x3 ;  /* 0x0000000d09007c11 */ /* 0x000fe4000f8e18ff */
[----:B------:R-:W-:-:S04]  /*1e70*/  SHF.L.U32 R3, R8, 0x1f, RZ ;  /* 0x0000001f08037819 */ /* 0x000fc800000006ff */
[----:B------:R-:W3:Y:S02]  /*1e80*/  SYNCS.PHASECHK.TRANS64.TRYWAIT P0, [R0+URZ+0x150], R3 ;  /* 0x00015003000075a7 */ /* 0x000ee400080011ff */
[----:B---3--:R-:W-:Y:S05]  /*1e90*/  @!P0 BRA `(.L_x_25) ;  /* 0x0000006800e08947 */ /* 0x008fea0003800000 */
.L_x_140:
[----:B------:R4:W-:Y:S01]  /*1ea0*/  SYNCS.ARRIVE.TRANS64.A1T0 RZ, [R0+URZ+0x140], RZ ;  /* 0x000140ff00ff79a7 */ /* 0x0009e200081000ff */
[----:B------:R-:W-:-:S05]  /*1eb0*/  VIADD R9, R9, 0x1 ;  /* 0x0000000109097836 */ /* 0x000fca0000000000 */
[----:B------:R-:W-:-:S04]  /*1ec0*/  ISETP.NE.AND P0, PT, R9, 0x2, PT ;  /* 0x000000020900780c */ /* 0x000fc80003f05270 */
[----:B---3--:R-:W-:Y:S02]  /*1ed0*/  SEL R3, RZ, 0x1, P0 ;  /* 0x00000001ff037807 */ /* 0x008fe40000000000 */
[----:B------:R-:W-:Y:S02]  /*1ee0*/  SEL R9, R9, RZ, P0 ;  /* 0x000000ff09097207 */ /* 0x000fe40000000000 */
[----:B------:R-:W-:-:S07]  /*1ef0*/  LOP3.LUT R8, R8, R3, RZ, 0x3c, !PT ;  /* 0x0000000308087212 */ /* 0x000fce00078e3cff */
.L_x_24:
[----:B------:R-:W-:Y:S01]  /*1f00*/  ULEA UR4, UR6, UR13, 0x3 ;  /* 0x0000000d06047291 */ /* 0x000fe2000f8e18ff */
[----:B----4-:R-:W-:Y:S01]  /*1f10*/  SHF.L.U32 R0, R12, 0x1f, RZ ;  /* 0x0000001f0c007819 */ /* 0x010fe200000006ff */
[----:B------:R-:W-:Y:S02]  /*1f20*/  UISETP.GE.U32.AND UP0, UPT, UR50, 0x7f, UPT ;  /* 0x0000007f3200788c */ /* 0x000fe4000bf06070 */
[----:B------:R-:W-:Y:S01]  /*1f30*/  ULEA UR11, UR32, UR48, 0x6 ;  /* 0x00000030200b7291 */ /* 0x000fe2000f8e30ff */
[----:B------:R-:W-:-:S04]  /*1f40*/  UMOV UR7, URZ ;  /* 0x000000ff00077c82 */ /* 0x000fc80008000000 */
[----:B------:R3:W4:Y:S01]  /*1f50*/  SYNCS.PHASECHK.TRANS64.TRYWAIT P0, [UR4+0x50], R0 ;  /* 0x00005000ff0075a7 */ /* 0x0007220008001104 */
[----:B------:R-:W-:-:S04]  /*1f60*/  ULEA.HI UR4, UR26, UR26, URZ, 0x1 ;  /* 0x0000001a1a047291 */ /* 0x000fc8000f8f08ff */
[----:B------:R-:W-:-:S04]  /*1f70*/  USHF.L.U32 UR4, UR4, 0x7, URZ ;  /* 0x0000000704047899 */ /* 0x000fc800080006ff */
[----:B------:R-:W-:-:S04]  /*1f80*/  ULOP3.LUT UR35, UR4, 0xffffff00, URZ, 0xc0, !UPT ;  /* 0xffffff0004237892 */ /* 0x000fc8000f8ec0ff */
[----:B------:R-:W-:Y:S01]  /*1f90*/  UIADD3 UR35, UPT, UPT, UR47, UR35, URZ ;  /* 0x000000232f237290 */ /* 0x000fe2000fffe0ff */
[----:B------:R-:W-:Y:S11]  /*1fa0*/  BRA.U !UP0, `(.L_x_26) ;  /* 0x0000000108d07547 */ /* 0x000ff6000b800000 */
[----:B------:R-:W-:Y:S01]  /*1fb0*/  UMOV UR17, UR46 ;  /* 0x0000002e00117c82 */ /* 0x000fe20008000000 */
[----:B------:R-:W-:Y:S01]  /*1fc0*/  UMOV UR4, UR6 ;  /* 0x0000000600047c82 */ /* 0x000fe20008000000 */
[----:B------:R-:W-:-:S05]  /*1fd0*/  UMOV UR34, URZ ;  /* 0x000000ff00227c82 */ /* 0x000fca0008000000 */
.L_x_32:
[----:B------:R-:W-:Y:S01]  /*1fe0*/  ULEA UR33, UR4, UR13, 0x3 ;  /* 0x0000000d04217291 */ /* 0x000fe2000f8e18ff */
[----:B------:R-:W-:Y:S01]  /*1ff0*/  @P3 MOV R2, 0xa000 ;  /* 0x0000a00000023802 */ /* 0x000fe20000000f00 */
[----:B--2-4-:R-:W-:Y:S10]  /*2000*/  @P0 BRA `(.L_x_27) ;  /* 0x00000000000c0947 */ /* 0x014ff40003800000 */
[----:B------:R-:W-:-:S04]  /*2010*/  SHF.L.U32 R3, R12, 0x1f, RZ ;  /* 0x0000001f0c037819 */ /* 0x000fc800000006ff */
[----:B------:R-:W4:Y:S02]  /*2020*/  SYNCS.PHASECHK.TRANS64.TRYWAIT P0, [UR33+0x50], R3 ;  /* 0x00005003ff0075a7 */ /* 0x000f240008001121 */
[----:B----4-:R-:W-:Y:S05]  /*2030*/  @!P0 BRA `(.L_x_28) ;  /* 0x00000068008c8947 */ /* 0x010fea0003800000 */
.L_x_27:
[----:B------:R4:W-:Y:S01]  /*2040*/  @P3 SYNCS.ARRIVE.TRANS64 RZ, [UR33], R2 ;  /* 0x00000002ffff39a7 */ /* 0x0009e20008000021 */
[----:B------:R-:W-:Y:S02]  /*2050*/  ULOP3.LUT UR5, UR21, 0x2, URZ, 0xfc, !UPT ;  /* 0x0000000215057892 */ /* 0x000fe4000f8efcff */
[----:B------:R-:W-:Y:S02]  /*2060*/  UIADD3 UR17, UPT, UPT, UR17, 0x1, URZ ;  /* 0x0000000111117890 */ /* 0x000fe4000fffe0ff */
[----:B------:R-:W-:Y:S02]  /*2070*/  UISETP.NE.AND UP0, UPT, UR5, 0x2, UPT ;  /* 0x000000020500788c */ /* 0x000fe4000bf05270 */
[----:B------:R-:W-:-:S07]  /*2080*/  UISETP.NE.AND UP2, UPT, UR17, 0x1, UPT ;  /* 0x000000011100788c */ /* 0x000fce000bf45270 */
[----:B------:R-:W-:Y:S05]  /*2090*/  BRA.U UP0, `(.L_x_29) ;  /* 0x0000000100047547 */ /* 0x000fea000b800000 */
[----:B-12---:R-:W-:Y:S05]  /*20a0*/  BPT.TRAP 0x1 ;  /* 0x000000040000795c */ /* 0x006fea0000300000 */
.L_x_29:
[----:B------:R-:W-:Y:S04]  /*20b0*/  BSSY.RECONVERGENT B0, `(.L_x_30) ;  /* 0x0000003000007945 */ /* 0x000fe80003800200 */
[----:B------:R-:W-:Y:S05]  /*20c0*/  @!P2 BRA `(.L_x_31) ;  /* 0x000000000004a947 */ /* 0x000fea0003800000 */
[----:B-12---:R-:W-:Y:S05]  /*20d0*/  BPT.TRAP 0x1 ;  /* 0x000000040000795c */ /* 0x006fea0000300000 */
.L_x_31:
[----:B-12---:R-:W-:Y:S05]  /*20e0*/  BSYNC.RECONVERGENT B0 ;  /* 0x0000000000007941 */ /* 0x006fea0003800200 */
.L_x_30:
[----:B------:R-:W-:Y:S02]  /*20f0*/  UIADD3 UR5, UPT, UPT, UR4, 0x1, URZ ;  /* 0x0000000104057890 */ /* 0x000fe4000fffe0ff */
[----:B------:R-:W-:Y:S02]  /*2100*/  ULEA UR32, UR4, UR30, 0xd ;  /* 0x0000001e04207291 */ /* 0x000fe4000f8e68ff */
[----:B------:R-:W-:Y:S02]  /*2110*/  UISETP.NE.AND UP0, UPT, UR5, 0xa, UPT ;  /* 0x0000000a0500788c */ /* 0x000fe4000bf05270 */
[----:B------:R-:W-:Y:S02]  /*2120*/  UIADD3 UR14, UP1, UPT, UR28, 0x80, URZ ;  /* 0x000000801c0e7890 */ /* 0x000fe4000ff3e0ff */
[----:B------:R-:W-:Y:S02]  /*2130*/  USEL UR7, URZ, 0x1, UP0 ;  /* 0x00000001ff077887 */ /* 0x000fe40008000000 */
[----:B------:R-:W-:-:S02]  /*2140*/  USEL UR6, UR5, URZ, UP0 ;  /* 0x000000ff05067287 */ /* 0x000fc40008000000 */
[----:B------:R-:W-:Y:S02]  /*2150*/  ULEA UR32, UR32, UR13, 0x1 ;  /* 0x0000000d20207291 */ /* 0x000fe4000f8e08ff */
[----:B------:R-:W-:Y:S01]  /*2160*/  ULEA UR5, UR6, UR13, 0x3 ;  /* 0x0000000d06057291 */ /* 0x000fe2000f8e18ff */
[----:B------:R-:W-:Y:S01]  /*2170*/  LOP3.LUT R12, R12, UR7, RZ, 0x3c, !PT ;  /* 0x000000070c0c7c12 */ /* 0x000fe2000f8e3cff */
[----:B------:R-:W-:Y:S02]  /*2180*/  ULOP3.LUT UR33, UR33, 0xfefffff8, URZ, 0xc0, !UPT ;  /* 0xfefffff821217892 */ /* 0x000fe4000f8ec0ff */
[----:B------:R-:W-:Y:S01]  /*2190*/  UIADD3.X UR15, UPT, UPT, URZ, UR29, URZ, UP1, !UPT ;  /* 0x0000001dff0f7290 */ /* 0x000fe20008ffe4ff */
[----:B---3--:R-:W-:Y:S01]  /*21a0*/  SHF.L.U32 R0, R12, 0x1f, RZ ;  /* 0x0000001f0c007819 */ /* 0x008fe200000006ff */
[----:B------:R-:W-:Y:S02]  /*21b0*/  UIADD3 UR32, UPT, UPT, UR32, 0x6400, URZ ;  /* 0x0000640020207890 */ /* 0x000fe4000fffe0ff */
[----:B------:R-:W-:Y:S01]  /*21c0*/  UPRMT UR16, URZ, 0x5410, UR25 ;  /* 0x00005410ff107896 */ /* 0x000fe20008000019 */
[----:B------:R1:W2:Y:S01]  /*21d0*/  SYNCS.PHASECHK.TRANS64.TRYWAIT P0, [UR5+0x50], R0 ;  /* 0x00005000ff0075a7 */ /* 0x0002a20008001105 */
[----:B------:R-:W-:-:S02]  /*21e0*/  ULEA UR5, UR4, UR27, 0xb ;  /* 0x0000001b04057291 */ /* 0x000fc4000f8e58ff */
[----:B------:R-:W-:Y:S02]  /*21f0*/  UIADD3 UR4, UP0, UPT, UR28, 0x180, URZ ;  /* 0x000001801c047890 */ /* 0x000fe4000ff1e0ff */
[----:B------:R-:W-:Y:S02]  /*2200*/  ULEA UR5, UR5, UR13, 0x1 ;  /* 0x0000000d05057291 */ /* 0x000fe4000f8e08ff */
[----:B------:R-:W-:Y:S02]  /*2210*/  UPRMT UR7, URZ, 0x5410, UR24 ;  /* 0x00005410ff077896 */ /* 0x000fe40008000018 */
[----:B------:R-:W-:Y:S02]  /*2220*/  UIADD3 UR8, UPT, UPT, UR5, 0x2e400, URZ ;  /* 0x0002e40005087890 */ /* 0x000fe4000fffe0ff */
[----:B------:R-:W-:Y:S01]  /*2230*/  UIADD3.X UR5, UPT, UPT, URZ, UR29, URZ, UP0, !UPT ;  /* 0x0000001dff057290 */ /* 0x000fe200087fe4ff */
[----:B------:R-:W-:Y:S01]  /*2240*/  UMOV UR18, 0x0 ;  /* 0x0000000000127882 */ /* 0x000fe20000000000 */
[----:B------:R-:W-:Y:S01]  /*2250*/  UMOV UR19, 0x10000000 ;  /* 0x1000000000137882 */ /* 0x000fe20000000000 */
[----:B------:R-:W-:Y:S01]  /*2260*/  UMOV UR10, UR34 ;  /* 0x00000022000a7c82 */ /* 0x000fe20008000000 */
[----:B------:R-:W-:Y:S01]  /*2270*/  UMOV UR12, UR36 ;  /* 0x00000024000c7c82 */ /* 0x000fe20008000000 */
[----:B------:R-:W-:Y:S01]  /*2280*/  UMOV UR9, UR33 ;  /* 0x0000002100097c82 */ /* 0x000fe20008000000 */
[----:B------:R3:W-:Y:S03]  /*2290*/  UTMALDG.3D.MULTICAST.2CTA [UR32], [UR14], UR16, desc[UR18] ;  /* 0x000012200e0073b4 */ /* 0x0007e60008211810 */
[----:B------:R4:W-:Y:S01]  /*22a0*/  UTMALDG.3D.MULTICAST.2CTA [UR8], [UR4], UR7, desc[UR18] ;  /* 0x00001208040073b4 */ /* 0x0009e20008211807 */
[----:B---3--:R-:W-:Y:S01]  /*22b0*/  UIADD3 UR34, UPT, UPT, UR34, 0x40, URZ ;  /* 0x0000004022227890 */ /* 0x008fe2000fffe0ff */
[----:B----4-:R-:W-:Y:S01]  /*22c0*/  UMOV UR7, UR31 ;  /* 0x0000001f00077c82 */ /* 0x010fe20008000000 */
[----:B------:R-:W-:Y:S01]  /*22d0*/  UMOV UR4, UR6 ;  /* 0x0000000600047c82 */ /* 0x000fe20008000000 */
[----:B-1----:R-:W-:Y:S09]  /*22e0*/  BRA.U UP2, `(.L_x_32) ;  /* 0xfffffffd023c7547 */ /* 0x002ff2000b83ffff */
.L_x_26:
[----:B------:R-:W-:Y:S01]  /*22f0*/  ULEA UR4, UR6, UR13, 0x3 ;  /* 0x0000000d06047291 */ /* 0x000fe2000f8e18ff */
[----:B---3--:R-:W-:Y:S01]  /*2300*/  SHF.L.U32 R0, R12, 0x1f, RZ ;  /* 0x0000001f0c007819 */ /* 0x008fe200000006ff */
[----:B------:R-:W-:Y:S01]  /*2310*/  @!P1 SYNCS.ARRIVE.TRANS64.A1T0 RZ, [UR13+0xd8], RZ ;  /* 0x0000d8ffffff99a7 */ /* 0x000fe2000810000d */
[----:B------:R-:W-:-:S06]  /*2320*/  UISETP.GT.AND UP0, UPT, UR45, UR44, UPT ;  /* 0x0000002c2d00728c */ /* 0x000fcc000bf04270 */
[----:B--2-4-:R2:W3:Y:S03]  /*2330*/  SYNCS.PHASECHK.TRANS64.TRYWAIT P0, [UR4+0x50], R0 ;  /* 0x00005000ff0075a7 */ /* 0x0144e60008001104 */
[----:B------:R-:W-:Y:S05]  /*2340*/  BRA.U !UP0, `(.L_x_33) ;  /* 0x0000000108c07547 */ /* 0x000fea000b800000 */
[----:B------:R-:W-:Y:S01]  /*2350*/  UIADD3 UR26, UPT, UPT, UR49, UR7, URZ ;  /* 0x00000007311a7290 */ /* 0x000fe2000fffe0ff */
[----:B------:R-:W-:-:S11]  /*2360*/  UMOV UR4, UR6 ;  /* 0x0000000600047c82 */ /* 0x000fd60008000000 */
.L_x_39:
[----:B------:R-:W-:Y:S01]  /*2370*/  ULEA UR17, UR4, UR13, 0x3 ;  /* 0x0000000d04117291 */ /* 0x000fe2000f8e18ff */
[----:B---3--:R-:W-:Y:S01]  /*2380*/  @P3 MOV R2, 0xa000 ;  /* 0x0000a00000023802 */ /* 0x008fe20000000f00 */
[----:B-1-3--:R-:W-:Y:S10]  /*2390*/  @P0 BRA `(.L_x_34) ;  /* 0x00000000000c0947 */ /* 0x00aff40003800000 */
[----:B------:R-:W-:-:S04]  /*23a0*/  SHF.L.U32 R3, R12, 0x1f, RZ ;  /* 0x0000001f0c037819 */ /* 0x000fc800000006ff */
[----:B------:R-:W3:Y:S02]  /*23b0*/  SYNCS.PHASECHK.TRANS64.TRYWAIT P0, [UR17+0x50], R3 ;  /* 0x00005003ff0075a7 */ /* 0x000ee40008001111 */
[----:B---3--:R-:W-:Y:S05]  /*23c0*/  @!P0 BRA `(.L_x_35) ;  /* 0x0000006400c08947 */ /* 0x008fea0003800000 */
.L_x_34:
[----:B------:R3:W-:Y:S01]  /*23d0*/  @P3 SYNCS.ARRIVE.TRANS64 RZ, [UR17], R2 ;  /* 0x00000002ffff39a7 */ /* 0x0007e20008000011 */
[----:B------:R-:W-:-:S04]  /*23e0*/  ULOP3.LUT UR5, UR21, 0x2, URZ, 0xfc, !UPT ;  /* 0x0000000215057892 */ /* 0x000fc8000f8efcff */
[----:B------:R-:W-:-:S09]  /*23f0*/  UISETP.NE.AND UP0, UPT, UR5, 0x2, UPT ;  /* 0x000000020500788c */ /* 0x000fd2000bf05270 */
[----:B------:R-:W-:Y:S05]  /*2400*/  BRA.U UP0, `(.L_x_36) ;  /* 0x0000000100047547 */ /* 0x000fea000b800000 */
[----:B-1----:R-:W-:Y:S05]  /*2410*/  BPT.TRAP 0x1 ;  /* 0x000000040000795c */ /* 0x002fea0000300000 */
.L_x_36:
[----:B------:R-:W-:Y:S04]  /*2420*/  BSSY.RECONVERGENT B0, `(.L_x_37) ;  /* 0x0000003000007945 */ /* 0x000fe80003800200 */
[----:B------:R-:W-:Y:S05]  /*2430*/  @!P2 BRA `(.L_x_38) ;  /* 0x000000000004a947 */ /* 0x000fea0003800000 */
[----:B-1----:R-:W-:Y:S05]  /*2440*/  BPT.TRAP 0x1 ;  /* 0x000000040000795c */ /* 0x002fea0000300000 */
.L_x_38:
[----:B-1----:R-:W-:Y:S05]  /*2450*/  BSYNC.RECONVERGENT B0 ;  /* 0x0000000000007941 */ /* 0x002fea0003800200 */
.L_x_37:
[----:B------:R-:W-:Y:S02]  /*2460*/  UIADD3 UR5, UPT, UPT, UR4, 0x1, URZ ;  /* 0x0000000104057890 */ /* 0x000fe4000fffe0ff */
[----:B------:R-:W-:Y:S02]  /*2470*/  UIADD3 UR14, UP1, UPT, UR28, 0x80, URZ ;  /* 0x000000801c0e7890 */ /* 0x000fe4000ff3e0ff */
[----:B------:R-:W-:Y:S02]  /*2480*/  UISETP.NE.AND UP0, UPT, UR5, 0xa, UPT ;  /* 0x0000000a0500788c */ /* 0x000fe4000bf05270 */
[----:B------:R-:W-:Y:S02]  /*2490*/  ULEA UR16, UR4, UR38, 0xe ;  /* 0x0000002604107291 */ /* 0x000fe4000f8e70ff */
[----:B------:R-:W-:Y:S02]  /*24a0*/  USEL UR8, URZ, 0x1, UP0 ;  /* 0x00000001ff087887 */ /* 0x000fe40008000000 */
[----:B------:R-:W-:-:S02]  /*24b0*/  USEL UR6, UR5, URZ, UP0 ;  /* 0x000000ff05067287 */ /* 0x000fc40008000000 */
[----:B------:R-:W-:Y:S02]  /*24c0*/  UIADD3 UR22, UP0, UPT, UR28, 0x180, URZ ;  /* 0x000001801c167890 */ /* 0x000fe4000ff1e0ff */
[----:B------:R-:W-:Y:S01]  /*24d0*/  ULEA UR5, UR6, UR13, 0x3 ;  /* 0x0000000d06057291 */ /* 0x000fe2000f8e18ff */
[----:B------:R-:W-:Y:S01]  /*24e0*/  LOP3.LUT R12, R12, UR8, RZ, 0x3c, !PT ;  /* 0x000000080c0c7c12 */ /* 0x000fe2000f8e3cff */
[----:B------:R-:W-:Y:S02]  /*24f0*/  ULEA UR8, UR4, UR37, 0xc ;  /* 0x0000002504087291 */ /* 0x000fe4000f8e60ff */
[----:B------:R-:W-:Y:S01]  /*2500*/  USHF.L.U32 UR18, UR7, 0x6, URZ ;  /* 0x0000000607127899 */ /* 0x000fe200080006ff */
[----:B--2---:R-:W-:Y:S01]  /*2510*/  SHF.L.U32 R0, R12, 0x1f, RZ ;  /* 0x0000001f0c007819 */ /* 0x004fe200000006ff */
[----:B------:R-:W-:Y:S02]  /*2520*/  ULOP3.LUT UR17, UR17, 0xfefffff8, URZ, 0xc0, !UPT ;  /* 0xfefffff811117892 */ /* 0x000fe4000f8ec0ff */
[----:B------:R-:W-:Y:S01]  /*2530*/  UPRMT UR4, URZ, 0x5410, UR25 ;  /* 0x00005410ff047896 */ /* 0x000fe20008000019 */
[----:B------:R4:W1:Y:S01]  /*2540*/  SYNCS.PHASECHK.TRANS64.TRYWAIT P0, [UR5+0x50], R0 ;  /* 0x00005000ff0075a7 */ /* 0x0008620008001105 */
[----:B------:R-:W-:-:S02]  /*2550*/  UIADD3.X UR15, UPT, UPT, URZ, UR29, URZ, UP1, !UPT ;  /* 0x0000001dff0f7290 */ /* 0x000fc40008ffe4ff */
[----:B------:R-:W-:Y:S02]  /*2560*/  UPRMT UR5, URZ, 0x5410, UR24 ;  /* 0x00005410ff057896 */ /* 0x000fe40008000018 */
[----:B------:R-:W-:Y:S01]  /*2570*/  UIADD3.X UR23, UPT, UPT, URZ, UR29, URZ, UP0, !UPT ;  /* 0x0000001dff177290 */ /* 0x000fe200087fe4ff */
[----:B------:R-:W-:Y:S01]  /*2580*/  UMOV UR32, 0x0 ;  /* 0x0000000000207882 */ /* 0x000fe20000000000 */
[----:B------:R-:W-:Y:S01]  /*2590*/  UMOV UR33, 0x10000000 ;  /* 0x1000000000217882 */ /* 0x000fe20000000000 */
[----:B------:R-:W-:Y:S01]  /*25a0*/  UMOV UR19, UR35 ;  /* 0x0000002300137c82 */ /* 0x000fe20008000000 */
[----:B------:R-:W-:Y:S01]  /*25b0*/  UMOV UR20, UR36 ;  /* 0x0000002400147c82 */ /* 0x000fe20008000000 */
[----:B------:R-:W-:Y:S01]  /*25c0*/  UMOV UR12, UR36 ;  /* 0x00000024000c7c82 */ /* 0x000fe20008000000 */
[----:B------:R-:W-:Y:S01]  /*25d0*/  UMOV UR9, UR17 ;  /* 0x0000001100097c82 */ /* 0x000fe20008000000 */
[----:B------:R-:W-:Y:S01]  /*25e0*/  UMOV UR10, UR18 ;  /* 0x00000012000a7c82 */ /* 0x000fe20008000000 */
[----:B------:R2:W-:Y:S01]  /*25f0*/  UTMALDG.3D.MULTICAST.2CTA [UR16], [UR14], UR4, desc[UR32] ;  /* 0x000020100e0073b4 */ /* 0x0005e20008211804 */
[----:B------:R-:W-:-:S04]  /*2600*/  UIADD3 UR7, UPT, UPT, UR7, 0x1, URZ ;  /* 0x0000000107077890 */ /* 0x000fc8000fffe0ff */
[----:B------:R-:W-:Y:S01]  /*2610*/  UISETP.NE.AND UP0, UPT, UR7, UR26, UPT ;  /* 0x0000001a0700728c */ /* 0x000fe2000bf05270 */
[----:B------:R4:W-:Y:S01]  /*2620*/  UTMALDG.3D.MULTICAST.2CTA [UR8], [UR22], UR5, desc[UR32] ;  /* 0x00002008160073b4 */ /* 0x0009e20008211805 */
[----:B--2---:R-:W-:-:S07]  /*2630*/  UMOV UR4, UR6 ;  /* 0x0000000600047c82 */ /* 0x004fce0008000000 */
[----:B----4-:R-:W-:Y:S05]  /*2640*/  BRA.U UP0, `(.L_x_39) ;  /* 0xfffffffd00487547 */ /* 0x010fea000b83ffff */
.L_x_33:
[C---:B------:R-:W-:Y:S01]  /*2650*/  LEA R3, R11.reuse, UR13, 0x3 ;  /* 0x0000000d0b037c11 */ /* 0x040fe2000f8e18ff */
[----:B------:R-:W-:Y:S01]  /*2660*/  NOP ;  /* 0x0000000000007918 */ /* 0x000fe20000000000 */
[----:B--2---:R-:W-:Y:S02]  /*2670*/  SHF.L.U32 R0, R10, 0x1f, RZ ;  /* 0x0000001f0a007819 */ /* 0x004fe400000006ff */
[----:B------:R-:W-:Y:S02]  /*2680*/  LEA R5, R11, UR13, 0x4 ;  /* 0x0000000d0b057c11 */ /* 0x000fe4000f8e20ff */
[----:B-1-3--:R-:W1:Y:S02]  /*2690*/  SYNCS.PHASECHK.TRANS64.TRYWAIT P0, [R3+URZ+0xe0], R0 ;  /* 0x0000e000030075a7 */ /* 0x00ae6400080011ff */
[----:B-1----:R-:W-:Y:S05]  /*26a0*/  @!P0 BRA `(.L_x_40) ;  /* 0x0000006400208947 */ /* 0x002fea0003800000 */
.L_x_143:
[----:B------:R-:W2:Y:S01]  /*26b0*/  LDS.128 R4, [R5+0x170] ;  /* 0x0001700005047984 */ /* 0x000ea20000000c00 */
[----:B------:R-:W-:Y:S01]  /*26c0*/  UISETP.GE.AND UP0, UPT, UR40, 0x1, UPT ;  /* 0x000000012800788c */ /* 0x000fe2000bf06270 */
[----:B------:R-:W-:Y:S01]  /*26d0*/  @!PT LDS RZ, [RZ] ;  /* 0x00000000fffff984 */ /* 0x000fe20000000800 */
[----:B------:R-:W-:Y:S01]  /*26e0*/  @!PT LDS RZ, [RZ] ;  /* 0x00000000fffff984 */ /* 0x000fe20000000800 */
[----:B------:R-:W-:Y:S01]  /*26f0*/  @!PT LDS RZ, [RZ] ;  /* 0x00000000fffff984 */ /* 0x000fe20000000800 */
[----:B------:R-:W-:Y:S01]  /*2700*/  @!PT LDS RZ, [RZ] ;  /* 0x00000000fffff984 */ /* 0x000fe20000000800 */
[----:B------:R3:W-:Y:S06]  /*2710*/  MEMBAR.ALL.CTA ;  /* 0x0000000000007992 */ /* 0x0007ec0000008000 */
[----:B---3--:R-:W3:Y:S01]  /*2720*/  FENCE.VIEW.ASYNC.S ;  /* 0x00000000000073c6 */ /* 0x008ee20000000000 */
[----:B--2---:R-:W-:-:S13]  /*2730*/  LOP3.LUT P0, RZ, R6, 0x1, RZ, 0xc0, !PT ;  /* 0x0000000106ff7812 */ /* 0x004fda000780c0ff */
[----:B---3--:R-:W-:Y:S01]  /*2740*/  VOTEU.ANY UP1, P0 ;  /* 0x0000000000ff7886 */ /* 0x008fe20000020100 */
[----:B------:R-:W-:-:S13]  /*2750*/  PLOP3.LUT P0, PT, PT, PT, UP1, 0x80, 0x8 ;  /* 0x000000000008781c */ /* 0x000fda0003f0f018 */
[----:B-1----:R-:W-:Y:S02]  /*2760*/  @P0 LOP3.LUT R0, R5, 0xffff, RZ, 0xc0, !PT ;  /* 0x0000ffff05000812 */ /* 0x002fe400078ec0ff */
[----:B------:R-:W-:Y:S02]  /*2770*/  @P0 MOV R2, R4 ;  /* 0x0000000400020202 */ /* 0x000fe40000000f00 */
[----:B------:R-:W-:Y:S01]  /*2780*/  @P0 R2UR UR5, R0 ;  /* 0x00000000000502ca */ /* 0x000fe200000e0000 */
[----:B------:R-:W-:Y:S01]  /*2790*/  VIADD R0, R3, 0xf0 ;  /* 0x000000f003007836 */ /* 0x000fe20000000000 */
[----:B------:R-:W-:Y:S02]  /*27a0*/  @P0 SHF.R.U32.HI R4, RZ, 0x10, R5 ;  /* 0x00000010ff040819 */ /* 0x000fe40000011605 */
[----:B------:R-:W-:Y:S02]  /*27b0*/  @P0 R2UR UR7, R2 ;  /* 0x00000000020702ca */ /* 0x000fe400000e0000 */
[----:B------:R-:W-:-:S02]  /*27c0*/  PRMT R0, RZ, 0x654, R0 ;  /* 0x00000654ff007816 */ /* 0x000fc40000000000 */
[----:B------:R-:W-:Y:S02]  /*27d0*/  @P0 R2UR UR4, R4 ;  /* 0x00000000040402ca */ /* 0x000fe400000e0000 */
[----:B------:R1:W-:Y:S03]  /*27e0*/  SYNCS.ARRIVE.TRANS64.RED.A1T0 RZ, [R0+URZ], RZ ;  /* 0x000000ff00ff79a7 */ /* 0x0003e600081004ff */
[----:B------:R-:W-:-:S04]  /*27f0*/  @UP1 UMOV UR39, UR5 ;  /* 0x0000000500271c82 */ /* 0x000fc80008000000 */
[----:B------:R-:W-:-:S04]  /*2800*/  @UP1 UMOV UR41, UR7 ;  /* 0x0000000700291c82 */ /* 0x000fc80008000000 */
[----:B------:R-:W-:Y:S01]  /*2810*/  @UP1 UMOV UR36, UR4 ;  /* 0x0000000400241c82 */ /* 0x000fe20008000000 */
[----:B------:R-:W-:Y:S05]  /*2820*/  BRA.U !UP0, `(.L_x_41) ;  /* 0x0000000108d47547 */ /* 0x000fea000b800000 */
[----:B------:R-:W2:Y:S01]  /*2830*/  LDCU.128 UR16, c[0x0][0xb10] ;  /* 0x00016200ff1077ac */ /* 0x000ea20008000c00 */
[----:B------:R-:W3:Y:S01]  /*2840*/  LDCU UR12, c[0x0][0xb20] ;  /* 0x00016400ff0c77ac */ /* 0x000ee20008000800 */
[----:B------:R-:W4:Y:S01]  /*2850*/  LDCU UR20, c[0x0][0xb0c] ;  /* 0x00016180ff1477ac */ /* 0x000f220008000800 */
[----:B------:R-:W1:Y:S01]  /*2860*/  LDCU.64 UR8, c[0x0][0xb28] ;  /* 0x00016500ff0877ac */ /* 0x000e620008000a00 */
[----:B------:R-:W-:Y:S02]  /*2870*/  UISETP.NE.AND UP3, UPT, UR40, 0x1, UPT ;  /* 0x000000012800788c */ /* 0x000fe4000bf65270 */
[----:B--2---:R-:W-:Y:S02]  /*2880*/  UIMAD.WIDE.U32 UR10, UR42, UR19, URZ ;  /* 0x000000132a0a72a5 */ /* 0x004fe4000f8e00ff */
[----:B------:R-:W-:Y:S02]  /*2890*/  UIMAD.WIDE.U32 UR4, UR43, UR16, URZ ;  /* 0x000000102b0472a5 */ /* 0x000fe4000f8e00ff */
[----:B------:R-:W-:-:S02]  /*28a0*/  UISETP.NE.AND UP0, UPT, UR18, 0x1, UPT ;  /* 0x000000011200788c */ /* 0x000fc4000bf05270 */
[----:B------:R-:W-:Y:S01]  /*28b0*/  UIMAD.WIDE.U32 UR22, UR39, UR19, URZ ;  /* 0x00000013271672a5 */ /* 0x000fe2000f8e00ff */
[----:B------:R-:W-:Y:S02]  /*28c0*/  UMOV UR10, UR11 ;  /* 0x0000000b000a7c82 */ /* 0x000fe40008000000 */
[----:B------:R-:W-:Y:S01]  /*28d0*/  UMOV UR4, UR5 ;  /* 0x0000000500047c82 */ /* 0x000fe20008000000 */
[----:B---3--:R-:W-:Y:S02]  /*28e0*/  USHF.R.U32.HI UR10, URZ, UR12, UR10 ;  /* 0x0000000cff0a7299 */ /* 0x008fe4000801160a */
[----:B----4-:R-:W-:Y:S02]  /*28f0*/  UISETP.NE.AND UP2, UPT, UR20, 0x1, UPT ;  /* 0x000000011400788c */ /* 0x010fe4000bf45270 */
[----:B------:R-:W-:Y:S02]  /*2900*/  USHF.R.U32.HI UR4, URZ, UR17, UR4 ;  /* 0x00000011ff047299 */ /* 0x000fe40008011604 */
[----:B------:R-:W-:-:S02]  /*2910*/  USEL UR5, UR42, UR10, !UP0 ;  /* 0x0000000a2a057287 */ /* 0x000fc4000c000000 */
[----:B------:R-:W-:Y:S02]  /*2920*/  USEL UR7, UR43, UR4, !UP2 ;  /* 0x000000042b077287 */ /* 0x000fe4000d000000 */
[----:B-1----:R-:W-:Y:S01]  /*2930*/  UIMAD.WIDE.U32 UR10, UR5, UR8, URZ ;  /* 0x00000008050a72a5 */ /* 0x002fe2000f8e00ff */
[----:B------:R-:W-:Y:S01]  /*2940*/  UMOV UR4, UR23 ;  /* 0x0000001700047c82 */ /* 0x000fe20008000000 */
[----:B------:R-:W-:Y:S02]  /*2950*/  UIMAD.WIDE.U32 UR14, UR41, UR16, URZ ;  /* 0x00000010290e72a5 */ /* 0x000fe4000f8e00ff */
[----:B------:R-:W-:-:S03]  /*2960*/  UIMAD.WIDE.U32 UR22, UR7, UR8, URZ ;  /* 0x00000008071672a5 */ /* 0x000fc6000f8e00ff */
[----:B------:R-:W-:Y:S01]  /*2970*/  UMOV UR10, UR11 ;  /* 0x0000000b000a7c82 */ /* 0x000fe20008000000 */
[----:B------:R-:W-:Y:S02]  /*2980*/  USHF.R.U32.HI UR4, URZ, UR12, UR4 ;  /* 0x0000000cff047299 */ /* 0x000fe40008011604 */
[----:B------:R-:W-:Y:S01]  /*2990*/  @UP3 USHF.R.U32.HI UR5, URZ, UR9, UR10 ;  /* 0x00000009ff053299 */ /* 0x000fe2000801160a */
[----:B------:R-:W-:Y:S01]  /*29a0*/  UMOV UR14, UR15 ;  /* 0x0000000f000e7c82 */ /* 0x000fe20008000000 */
[----:B------:R-:W-:Y:S01]  /*29b0*/  UMOV UR22, UR23 ;  /* 0x0000001700167c82 */ /* 0x000fe20008000000 */
[----:B------:R-:W-:Y:S02]  /*29c0*/  USHF.R.U32.HI UR17, URZ, UR17, UR14 ;  /* 0x00000011ff117299 */ /* 0x000fe4000801160e */
[----:B------:R-:W-:Y:S02]  /*29d0*/  USEL UR4, UR39, UR4, !UP0 ;  /* 0x0000000427047287 */ /* 0x000fe4000c000000 */
[----:B------:R-:W-:-:S02]  /*29e0*/  @UP3 USHF.R.U32.HI UR7, URZ, UR9, UR22 ;  /* 0x00000009ff073299 */ /* 0x000fc40008011616 */
[----:B------:R-:W-:Y:S02]  /*29f0*/  UIMAD UR10, UR40, UR5, URZ ;  /* 0x00000005280a72a4 */ /* 0x000fe4000f8e02ff */
[----:B------:R-:W-:Y:S02]  /*2a00*/  USEL UR5, UR41, UR17, !UP2 ;  /* 0x0000001129057287 */ /* 0x000fe4000d000000 */
[----:B------:R-:W-:Y:S02]  /*2a10*/  UIMAD UR12, UR40, UR7, URZ ;  /* 0x00000007280c72a4 */ /* 0x000fe4000f8e02ff */
[----:B------:R-:W-:Y:S02]  /*2a20*/  UISETP.GE.AND UP0, UPT, UR4, UR10, UPT ;  /* 0x0000000a0400728c */ /* 0x000fe4000bf06270 */
[----:B------:R-:W-:Y:S02]  /*2a30*/  UIMAD.WIDE.U32 UR10, UR4, UR8, URZ ;  /* 0x00000008040a72a5 */ /* 0x000fe4000f8e00ff */
[----:B------:R-:W-:-:S02]  /*2a40*/  UISETP.GE.OR UP0, UPT, UR5, UR12, UP0 ;  /* 0x0000000c0500728c */ /* 0x000fc40008706670 */
        /* <DEDUP_REMOVED lines=19> */
.L_x_41:
[----:B------:R-:W2:Y:S02]  /*2b80*/  LDCU UR4, c[0x0][0xb30] ;  /* 0x00016600ff0477ac */ /* 0x000ea40008000800 */
[----:B--2---:R-:W-:-:S09]  /*2b90*/  UISETP.NE.AND UP0, UPT, UR4, 0x1, UPT ;  /* 0x000000010400788c */ /* 0x004fd2000bf05270 */
[----:B------:R-:W-:Y:S05]  /*2ba0*/  BRA.U UP0, `(.L_x_42) ;  /* 0x0000000100447547 */ /* 0x000fea000b800000 */
[----:B------:R-:W2:Y:S01]  /*2bb0*/  LDCU.128 UR16, c[0x0][0xb10] ;  /* 0x00016200ff1077ac */ /* 0x000ea20008000c00 */
[----:B------:R-:W3:Y:S01]  /*2bc0*/  LDCU UR10, c[0x0][0xb0c] ;  /* 0x00016180ff0a77ac */ /* 0x000ee20008000800 */
[----:B------:R-:W4:Y:S01]  /*2bd0*/  LDCU UR7, c[0x0][0xb20] ;  /* 0x00016400ff0777ac */ /* 0x000f220008000800 */
[----:B--2---:R-:W-:Y:S02]  /*2be0*/  UIMAD.WIDE.U32 UR8, UR41, UR16, URZ ;  /* 0x00000010290872a5 */ /* 0x004fe4000f8e00ff */
[----:B------:R-:W-:Y:S02]  /*2bf0*/  UIMAD.WIDE.U32 UR4, UR39, UR19, URZ ;  /* 0x00000013270472a5 */ /* 0x000fe4000f8e00ff */
[----:B---3--:R-:W-:Y:S02]  /*2c00*/  UISETP.NE.AND UP2, UPT, UR10, 0x1, UPT ;  /* 0x000000010a00788c */ /* 0x008fe4000bf45270 */
[----:B------:R-:W-:Y:S01]  /*2c10*/  UISETP.NE.AND UP0, UPT, UR18, 0x1, UPT ;  /* 0x000000011200788c */ /* 0x000fe2000bf05270 */
[----:B------:R-:W-:-:S02]  /*2c20*/  UMOV UR8, UR9 ;  /* 0x0000000900087c82 */ /* 0x000fc40008000000 */
[----:B------:R-:W-:Y:S01]  /*2c30*/  UMOV UR4, UR5 ;  /* 0x0000000500047c82 */ /* 0x000fe20008000000 */
[----:B------:R-:W-:Y:S02]  /*2c40*/  USHF.R.U32.HI UR17, URZ, UR17, UR8 ;  /* 0x00000011ff117299 */ /* 0x000fe40008011608 */
[----:B----4-:R-:W-:Y:S02]  /*2c50*/  USHF.R.U32.HI UR4, URZ, UR7, UR4 ;  /* 0x00000007ff047299 */ /* 0x010fe40008011604 */
[----:B------:R-:W-:Y:S02]  /*2c60*/  USEL UR5, UR41, UR17, !UP2 ;  /* 0x0000001129057287 */ /* 0x000fe4000d000000 */
[----:B------:R-:W-:-:S04]  /*2c70*/  USEL UR4, UR39, UR4, !UP0 ;  /* 0x0000000427047287 */ /* 0x000fc8000c000000 */
[----:B------:R-:W-:Y:S02]  /*2c80*/  UIADD3 UR7, UPT, UPT, UR5, -UR4, URZ ;  /* 0x8000000405077290 */ /* 0x000fe4000fffe0ff */
[----:B------:R-:W-:Y:S02]  /*2c90*/  UIADD3 UR4, UPT, UPT, -UR5, UR4, URZ ;  /* 0x0000000405047290 */ /* 0x000fe4000fffe1ff */
[----:B------:R-:W-:Y:S02]  /*2ca0*/  UIMAD UR39, UR7, UR18, UR39 ;  /* 0x00000012072772a4 */ /* 0x000fe4000f8e0227 */
[----:B------:R-:W-:-:S12]  /*2cb0*/  UIMAD UR41, UR4, UR10, UR41 ;  /* 0x0000000a042972a4 */ /* 0x000fd8000f8e0229 */
.L_x_42:
[----:B------:R-:W-:Y:S01]  /*2cc0*/  VIADD R11, R11, 0x1 ;  /* 0x000000010b0b7836 */ /* 0x000fe20000000000 */
[----:B------:R-:W-:Y:S02]  /*2cd0*/  R2UR UR5, R91 ;  /* 0x000000005b0572ca */ /* 0x000fe400000e0000 */
[----:B------:R-:W-:Y:S02]  /*2ce0*/  R2UR UR4, R90 ;  /* 0x000000005a0472ca */ /* 0x000fe400000e0000 */
[C---:B------:R-:W-:Y:S02]  /*2cf0*/  ISETP.NE.AND P0, PT, R11.reuse, 0x2, PT ;  /* 0x000000020b00780c */ /* 0x040fe40003f05270 */
[----:B------:R-:W-:Y:S02]  /*2d00*/  PLOP3.LUT P1, PT, PT, PT, PT, 0x80, 0x8 ;  /* 0x000000000008781c */ /* 0x000fe40003f2f070 */
[----:B------:R-:W-:Y:S02]  /*2d10*/  SEL R3, RZ, 0x1, P0 ;  /* 0x00000001ff037807 */ /* 0x000fe40000000000 */
[----:B------:R-:W-:-:S02]  /*2d20*/  SEL R11, R11, RZ, P0 ;  /* 0x000000ff0b0b7207 */ /* 0x000fc40000000000 */
[----:B------:R-:W-:Y:S01]  /*2d30*/  LOP3.LUT R10, R10, R3, RZ, 0x3c, !PT ;  /* 0x000000030a0a7212 */ /* 0x000fe200078e3cff */
[----:B------:R-:W-:Y:S02]  /*2d40*/  UIADD3 UR26, UPT, UPT, UR41, UR5, URZ ;  /* 0x00000005291a7290 */ /* 0x000fe4000fffe0ff */
[----:B------:R-:W-:Y:S01]  /*2d50*/  UIADD3 UR32, UPT, UPT, UR39, UR4, URZ ;  /* 0x0000000427207290 */ /* 0x000fe2000fffe0ff */
[----:B------:R-:W-:Y:S11]  /*2d60*/  BRA.U UP1, `(.L_x_43) ;  /* 0xfffffff101307547 */ /* 0x000ff6000b83ffff */
[----:B------:R-:W-:Y:S01]  /*2d70*/  UIADD3 UR13, UPT, UPT, UR13, 0x50, URZ ;  /* 0x000000500d0d7890 */ /* 0x000fe2000fffe0ff */
[----:B------:R-:W-:-:S03]  /*2d80*/  SHF.L.U32 R3, R12, 0x1f, RZ ;  /* 0x0000001f0c037819 */ /* 0x000fc600000006ff */
[----:B------:R-:W-:-:S09]  /*2d90*/  ULEA UR4, UR6, UR13, 0x3 ;  /* 0x0000000d06047291 */ /* 0x000fd2000f8e18ff */
[----:B------:R-:W2:Y:S02]  /*2da0*/  SYNCS.PHASECHK.TRANS64.TRYWAIT P0, [UR4], R3 ;  /* 0x00000003ff0075a7 */ /* 0x000ea40008001104 */
[----:B--2---:R-:W-:Y:S05]  /*2db0*/  @!P0 BRA `(.L_x_44) ;  /* 0x0000005c00708947 */ /* 0x004fea0003800000 */
.L_x_145:
[----:B------:R-:W-:-:S04]  /*2dc0*/  UIADD3 UR4, UPT, UPT, UR6, 0x1, URZ ;  /* 0x0000000106047890 */ /* 0x000fc8000fffe0ff */
[----:B------:R-:W-:-:S04]  /*2dd0*/  UISETP.NE.AND UP0, UPT, UR4, 0xa, UPT ;  /* 0x0000000a0400788c */ /* 0x000fc8000bf05270 */
[----:B------:R-:W-:Y:S02]  /*2de0*/  USEL UR6, URZ, 0x1, UP0 ;  /* 0x00000001ff067887 */ /* 0x000fe40008000000 */
[----:B------:R-:W-:-:S04]  /*2df0*/  USEL UR4, UR4, URZ, UP0 ;  /* 0x000000ff04047287 */ /* 0x000fc80008000000 */
[----:B------:R-:W-:Y:S01]  /*2e00*/  ULEA UR5, UR4, UR13, 0x3 ;  /* 0x0000000d04057291 */ /* 0x000fe2000f8e18ff */
[----:B------:R-:W-:-:S04]  /*2e10*/  LOP3.LUT R2, R12, UR6, RZ, 0x3c, !PT ;  /* 0x000000060c027c12 */ /* 0x000fc8000f8e3cff */
[----:B-1----:R-:W-:-:S04]  /*2e20*/  SHF.L.U32 R3, R2, 0x1f, RZ ;  /* 0x0000001f02037819 */ /* 0x002fc800000006ff */
[----:B------:R-:W1:Y:S02]  /*2e30*/  SYNCS.PHASECHK.TRANS64.TRYWAIT P0, [UR5], R3 ;  /* 0x00000003ff0075a7 */ /* 0x000e640008001105 */
[----:B-1----:R-:W-:Y:S05]  /*2e40*/  @!P0 BRA `(.L_x_45) ;  /* 0x0000005c00648947 */ /* 0x002fea0003800000 */
.L_x_147:
        /* <DEDUP_REMOVED lines=9> */
.L_x_149:
        /* <DEDUP_REMOVED lines=9> */
.L_x_151:
        /* <DEDUP_REMOVED lines=9> */
.L_x_153:
        /* <DEDUP_REMOVED lines=9> */
.L_x_155:
        /* <DEDUP_REMOVED lines=9> */
.L_x_157:
        /* <DEDUP_REMOVED lines=9> */
.L_x_159:
        /* <DEDUP_REMOVED lines=9> */
.L_x_161:
[----:B------:R-:W-:-:S04]  /*3240*/  UIADD3 UR4, UPT, UPT, UR4, 0x1, URZ ;  /* 0x0000000104047890 */ /* 0x000fc8000fffe0ff */
[----:B------:R-:W-:-:S04]  /*3250*/  UISETP.NE.AND UP0, UPT, UR4, 0xa, UPT ;  /* 0x0000000a0400788c */ /* 0x000fc8000bf05270 */
[----:B------:R-:W-:Y:S02]  /*3260*/  USEL UR5, URZ, 0x1, UP0 ;  /* 0x00000001ff057887 */ /* 0x000fe40008000000 */
[----:B------:R-:W-:-:S04]  /*3270*/  USEL UR4, UR4, URZ, UP0 ;  /* 0x000000ff04047287 */ /* 0x000fc80008000000 */
[----:B------:R-:W-:Y:S01]  /*3280*/  ULEA UR4, UR4, UR13, 0x3 ;  /* 0x0000000d04047291 */ /* 0x000fe2000f8e18ff */
[----:B-1----:R-:W-:-:S04]  /*3290*/  LOP3.LUT R3, R2, UR5, RZ, 0x3c, !PT ;  /* 0x0000000502037c12 */ /* 0x002fc8000f8e3cff */
[----:B------:R-:W-:Y:S01]  /*32a0*/  SHF.L.U32 R3, R3, 0x1f, RZ ;  /* 0x0000001f03037819 */ /* 0x000fe200000006ff */
[----:B------:R-:W-:-:S07]  /*32b0*/  IMAD.U32 R0, RZ, RZ, UR4 ;  /* 0x00000004ff007e24 */ /* 0x000fce000f8e00ff */
.L_x_53:
[----:B-1----:R1:W2:Y:S02]  /*32c0*/  SYNCS.PHASECHK.TRANS64.TRYWAIT P0, [R0+URZ], R3 ;  /* 0x00000003000075a7 */ /* 0x0022a400080011ff */
[----:B--2---:R-:W-:Y:S05]  /*32d0*/  @!P0 NANOSLEEP.SYNCS 0x989680 ;  /* 0x009896800000895d */ /* 0x004fea0003900000 */
[----:B------:R-:W2:Y:S02]  /*32e0*/  @!P0 SYNCS.PHASECHK.TRANS64 P0, [R0+URZ], R3 ;  /* 0x00000003000085a7 */ /* 0x000ea400080010ff */
[----:B--2---:R-:W-:Y:S05]  /*32f0*/  @P0 EXIT ;  /* 0x000000000000094d */ /* 0x004fea0003800000 */
[----:B------:R-:W-:Y:S05]  /*3300*/  BRA `(.L_x_53) ;  /* 0xfffffffc00ec7947 */ /* 0x000fea000383ffff */
.L_x_23:
[----:B------:R-:W1:Y:S02]  /*3310*/  S2UR UR4, SR_CgaCtaId ;  /* 0x00000000000479c3 */ /* 0x000e640000008800 */
[----:B-1----:R-:W-:-:S04]  /*3320*/  UISETP.NE.AND UP0, UPT, UR4, URZ, UPT ;  /* 0x000000ff0400728c */ /* 0x002fc8000bf05270 */
[----:B------:R-:W-:-:S09]  /*3330*/  UISETP.NE.OR UP0, UPT, UR22, 0x1, UP0 ;  /* 0x000000011600788c */ /* 0x000fd20008705670 */
[----:B------:R-:W-:Y:S05]  /*3340*/  BRA.U UP0, `(.L_x_54) ;  /* 0x00000005004c7547 */ /* 0x000fea000b800000 */
[----:B------:R-:W1:Y:S01]  /*3350*/  S2UR UR5, SR_CgaCtaId ;  /* 0x00000000000579c3 */ /* 0x000e620000008800 */
[----:B------:R-:W-:Y:S01]  /*3360*/  UMOV UR4, 0x400 ;  /* 0x0000040000047882 */ /* 0x000fe20000000000 */
[----:B------:R-:W-:Y:S01]  /*3370*/  ISETP.GE.U32.AND P2, PT, R0, 0x10, PT ;  /* 0x000000100000780c */ /* 0x000fe20003f46070 */
[----:B------:R-:W-:Y:S01]  /*3380*/  IMAD.MOV.U32 R12, RZ, RZ, 0x1 ;  /* 0x00000001ff0c7424 */ /* 0x000fe200078e00ff */
[----:B------:R-:W-:Y:S02]  /*3390*/  CS2R R10, SRZ ;  /* 0x00000000000a7805 */ /* 0x000fe4000001ff00 */
[----:B------:R-:W-:Y:S01]  /*33a0*/  CS2R R8, SRZ ;  /* 0x0000000000087805 */ /* 0x000fe2000001ff00 */
[----:B-1----:R-:W-:-:S03]  /*33b0*/  ULEA UR6, UR5, UR4, 0x18 ;  /* 0x0000000405067291 */ /* 0x002fc6000f8ec0ff */
[----:B------:R-:W-:-:S09]  /*33c0*/  UMOV UR5, URZ ;  /* 0x000000ff00057c82 */ /* 0x000fd20008000000 */
.L_x_58:
[----:B------:R-:W-:Y:S02]  /*33d0*/  LEA R2, R8, UR6, 0x3 ;  /* 0x0000000608027c11 */ /* 0x000fe4000f8e18ff */
[----:B------:R-:W-:-:S03]  /*33e0*/  SHF.L.U32 R5, R9, 0x1f, RZ ;  /* 0x0000001f09057819 */ /* 0x000fc600000006ff */
[----:B------:R-:W-:Y:S01]  /*33f0*/  VIADD R4, R2, 0x150 ;  /* 0x0000015002047836 */ /* 0x000fe20000000000 */
[----:B------:R-:W1:Y:S02]  /*3400*/  SYNCS.PHASECHK.TRANS64.TRYWAIT P0, [R2+URZ+0x140], R5 ;  /* 0x00014005020075a7 */ /* 0x000e6400080011ff */
[----:B-1----:R-:W-:Y:S05]  /*3410*/  @!P0 BRA `(.L_x_55) ;  /* 0x0000005800b08947 */ /* 0x002fea0003800000 */
.L_x_162:
[----:B------:R-:W-:Y:S01]  /*3420*/  ULEA UR4, UR5, UR6, 0x3 ;  /* 0x0000000605047291 */ /* 0x000fe2000f8e18ff */
[----:B------:R-:W-:Y:S02]  /*3430*/  PRMT R4, RZ, 0x654, R4 ;  /* 0x00000654ff047816 */ /* 0x000fe40000000004 */
[----:B-1----:R-:W-:Y:S01]  /*3440*/  SHF.L.U32 R5, R12, 0x1f, RZ ;  /* 0x0000001f0c057819 */ /* 0x002fe200000006ff */
[----:B------:R-:W-:Y:S01]  /*3450*/  UIADD3 UR7, UPT, UPT, UR4, 0xe0, URZ ;  /* 0x000000e004077890 */ /* 0x000fe2000fffe0ff */
[----:B------:R1:W-:Y:S05]  /*3460*/  SYNCS.ARRIVE.TRANS64.RED.A1T0 RZ, [R4+URZ], RZ ;  /* 0x000000ff04ff79a7 */ /* 0x0003ea00081004ff */
[----:B------:R-:W-:Y:S01]  /*3470*/  IMAD.U32 R7, RZ, RZ, UR7 ;  /* 0x00000007ff077e24 */ /* 0x000fe2000f8e00ff */
[----:B------:R-:W2:Y:S04]  /*3480*/  SYNCS.PHASECHK.TRANS64.TRYWAIT P0, [UR4+0xf0], R5 ;  /* 0x0000f005ff0075a7 */ /* 0x000ea80008001104 */
[----:B------:R-:W-:Y:S01]  /*3490*/  PRMT R6, R0, 0x654, R7 ;  /* 0x0000065400067816 */ /* 0x000fe20000000007 */
[----:B-1----:R-:W-:Y:S01]  /*34a0*/  @!P2 IMAD.MOV.U32 R4, RZ, RZ, 0x10 ;  /* 0x00000010ff04a424 */ /* 0x002fe200078e00ff */
[----:B--2---:R-:W-:Y:S06]  /*34b0*/  @!P0 BRA `(.L_x_56) ;  /* 0x00000058009c8947 */ /* 0x004fec0003800000 */
.L_x_164:
[----:B------:R-:W-:Y:S01]  /*34c0*/  ULEA UR8, UR5, UR6, 0x4 ;  /* 0x0000000605087291 */ /* 0x000fe2000f8e20ff */
[----:B------:R-:W-:Y:S01]  /*34d0*/  SEL R3, R6, R3, !P2 ;  /* 0x0000000306037207 */ /* 0x000fe20005000000 */
[----:B------:R-:W-:Y:S01]  /*34e0*/  UIADD3 UR9, UPT, UPT, UR4, 0xe0, URZ ;  /* 0x000000e004097890 */ /* 0x000fe2000fffe0ff */
[----:B-1----:R-:W-:Y:S01]  /*34f0*/  LEA R2, R11, UR6, 0x3 ;  /* 0x000000060b027c11 */ /* 0x002fe2000f8e18ff */
[----:B------:R-:W-:Y:S01]  /*3500*/  UIADD3 UR8, UPT, UPT, UR8, 0x170, URZ ;  /* 0x0000017008087890 */ /* 0x000fe2000fffe0ff */
[----:B------:R-:W-:Y:S01]  /*3510*/  SHF.L.U32 R5, R10, 0x1f, RZ ;  /* 0x0000001f0a057819 */ /* 0x000fe200000006ff */
[----:B------:R1:W-:Y:S01]  /*3520*/  @!P2 SYNCS.ARRIVE.TRANS64.RED RZ, [R3+URZ], R4 ;  /* 0x0000000403ffa9a7 */ /* 0x0003e200080004ff */
[----:B------:R-:W-:Y:S01]  /*3530*/  UIADD3 UR4, UPT, UPT, UR5, 0x1, URZ ;  /* 0x0000000105047890 */ /* 0x000fe2000fffe0ff */
[----:B------:R-:W-:-:S03]  /*3540*/  VIADD R8, R8, 0x1 ;  /* 0x0000000108087836 */ /* 0x000fc60000000000 */
[----:B------:R-:W-:Y:S02]  /*3550*/  UISETP.NE.AND UP0, UPT, UR4, 0x2, UPT ;  /* 0x000000020400788c */ /* 0x000fe4000bf05270 */
[----:B------:R-:W-:Y:S06]  /*3560*/  UGETNEXTWORKID.BROADCAST [UR8], [UR9] ;  /* 0x00000000080073ca */ /* 0x000fec0008000100 */
[----:B------:R-:W-:Y:S01]  /*3570*/  USEL UR7, URZ, 0x1, UP0 ;  /* 0x00000001ff077887 */ /* 0x000fe20008000000 */
[----:B------:R-:W-:Y:S01]  /*3580*/  ISETP.NE.AND P0, PT, R8, 0x2, PT ;  /* 0x000000020800780c */ /* 0x000fe20003f05270 */
[----:B------:R-:W-:Y:S01]  /*3590*/  USEL UR5, UR4, URZ, UP0 ;  /* 0x000000ff04057287 */ /* 0x000fe20008000000 */
[----:B------:R-:W2:Y:S03]  /*35a0*/  SYNCS.PHASECHK.TRANS64.TRYWAIT P1, [R2+URZ+0xe0], R5 ;  /* 0x0000e005020075a7 */ /* 0x000ea600080211ff */
[----:B------:R-:W-:Y:S01]  /*35b0*/  LOP3.LUT R12, R12, UR7, RZ, 0x3c, !PT ;  /* 0x000000070c0c7c12 */ /* 0x000fe2000f8e3cff */
[----:B-12---:R-:W-:Y:S07]  /*35c0*/  @!P1 BRA `(.L_x_57) ;  /* 0x0000005800709947 */ /* 0x006fee0003800000 */
.L_x_165:
[C---:B------:R-:W-:Y:S01]  /*35d0*/  LEA R4, R11.reuse, UR6, 0x4 ;  /* 0x000000060b047c11 */ /* 0x040fe2000f8e20ff */
[----:B-1----:R-:W-:Y:S01]  /*35e0*/  VIADD R2, R2, 0xf0 ;  /* 0x000000f002027836 */ /* 0x002fe20000000000 */
[----:B------:R-:W-:Y:S01]  /*35f0*/  SEL R8, R8, RZ, P0 ;  /* 0x000000ff08087207 */ /* 0x000fe20000000000 */
[----:B------:R-:W-:-:S03]  /*3600*/  VIADD R11, R11, 0x1 ;  /* 0x000000010b0b7836 */ /* 0x000fc60000000000 */
[----:B------:R-:W1:Y:S01]  /*3610*/  LDS.128 R4, [R4+0x170] ;  /* 0x0001700004047984 */ /* 0x000e620000000c00 */
[----:B------:R-:W-:Y:S02]  /*3620*/  PRMT R2, RZ, 0x654, R2 ;  /* 0x00000654ff027816 */ /* 0x000fe40000000002 */
[C---:B------:R-:W-:Y:S01]  /*3630*/  ISETP.NE.AND P1, PT, R11.reuse, 0x2, PT ;  /* 0x000000020b00780c */ /* 0x040fe20003f25270 */
[----:B------:R-:W-:Y:S01]  /*3640*/  @!PT LDS RZ, [RZ] ;  /* 0x00000000fffff984 */ /* 0x000fe20000000800 */
[----:B------:R-:W-:Y:S01]  /*3650*/  @!PT LDS RZ, [RZ] ;  /* 0x00000000fffff984 */ /* 0x000fe20000000800 */
[----:B------:R-:W-:Y:S01]  /*3660*/  @!PT LDS RZ, [RZ] ;  /* 0x00000000fffff984 */ /* 0x000fe20000000800 */
[----:B------:R-:W-:Y:S01]  /*3670*/  @!PT LDS RZ, [RZ] ;  /* 0x00000000fffff984 */ /* 0x000fe20000000800 */
[----:B------:R2:W-:Y:S06]  /*3680*/  MEMBAR.ALL.CTA ;  /* 0x0000000000007992 */ /* 0x0005ec0000008000 */
[----:B--2---:R-:W2:Y:S01]  /*3690*/  FENCE.VIEW.ASYNC.S ;  /* 0x00000000000073c6 */ /* 0x004ea20000000000 */
[----:B------:R-:W-:Y:S01]  /*36a0*/  SEL R11, R11, RZ, P1 ;  /* 0x000000ff0b0b7207 */ /* 0x000fe20000800000 */
[----:B--2---:R2:W-:Y:S01]  /*36b0*/  SYNCS.ARRIVE.TRANS64.RED.A1T0 RZ, [R2+URZ], RZ ;  /* 0x000000ff02ff79a7 */ /* 0x0045e200081004ff */
[----:B-1----:R-:W-:-:S02]  /*36c0*/  LOP3.LUT P3, RZ, R6, 0x1, RZ, 0xc0, !PT ;  /* 0x0000000106ff7812 */ /* 0x002fc4000786c0ff */
[----:B------:R-:W-:-:S04]  /*36d0*/  SEL R5, RZ, 0x1, P1 ;  /* 0x00000001ff057807 */ /* 0x000fc80000800000 */
[----:B------:R-:W-:Y:S02]  /*36e0*/  LOP3.LUT R10, R10, R5, RZ, 0x3c, !PT ;  /* 0x000000050a0a7212 */ /* 0x000fe400078e3cff */
[----:B--2---:R-:W-:-:S04]  /*36f0*/  SEL R2, RZ, 0x1, P0 ;  /* 0x00000001ff027807 */ /* 0x004fc80000000000 */
[----:B------:R-:W-:Y:S01]  /*3700*/  LOP3.LUT R9, R9, R2, RZ, 0x3c, !PT ;  /* 0x0000000209097212 */ /* 0x000fe200078e3cff */
[----:B------:R-:W-:Y:S06]  /*3710*/  @P3 BRA `(.L_x_58) ;  /* 0xfffffffc002c3947 */ /* 0x000fec000383ffff */
[----:B------:R-:W-:Y:S01]  /*3720*/  ULEA UR4, UR5, UR6, 0x3 ;  /* 0x0000000605047291 */ /* 0x000fe2000f8e18ff */
[----:B------:R-:W-:-:S08]  /*3730*/  SHF.L.U32 R3, R12, 0x1f, RZ ;  /* 0x0000001f0c037819 */ /* 0x000fd000000006ff */
[----:B------:R-:W1:Y:S02]  /*3740*/  SYNCS.PHASECHK.TRANS64 P0, [UR4+0xf0], R3 ;  /* 0x0000f003ff0075a7 */ /* 0x000e640008001004 */
[----:B-1----:R-:W-:Y:S05]  /*3750*/  @P0 BRA `(.L_x_59) ;  /* 0x0000000000080947 */ /* 0x002fea0003800000 */
[----:B------:R-:W1:Y:S02]  /*3760*/  SYNCS.PHASECHK.TRANS64.TRYWAIT P0, [UR4+0xf0], R3 ;  /* 0x0000f003ff0075a7 */ /* 0x000e640008001104 */
[----:B-1----:R-:W-:Y:S05]  /*3770*/  @!P0 BRA `(.L_x_60) ;  /* 0x0000005800188947 */ /* 0x002fea0003800000 */
.L_x_59:
[----:B------:R-:W-:-:S04]  /*3780*/  UIADD3 UR7, UPT, UPT, UR5, 0x1, URZ ;  /* 0x0000000105077890 */ /* 0x000fc8000fffe0ff */
[----:B------:R-:W-:-:S04]  /*3790*/  UISETP.NE.AND UP0, UPT, UR7, 0x2, UPT ;  /* 0x000000020700788c */ /* 0x000fc8000bf05270 */
[----:B------:R-:W-:Y:S02]  /*37a0*/  USEL UR8, URZ, 0x1, UP0 ;  /* 0x00000001ff087887 */ /* 0x000fe40008000000 */
[----:B------:R-:W-:-:S04]  /*37b0*/  USEL UR7, UR7, URZ, UP0 ;  /* 0x000000ff07077287 */ /* 0x000fc80008000000 */
[----:B------:R-:W-:Y:S01]  /*37c0*/  ULEA UR7, UR7, UR6, 0x3 ;  /* 0x0000000607077291 */ /* 0x000fe2000f8e18ff */
[----:B-1----:R-:W-:-:S04]  /*37d0*/  LOP3.LUT R3, R12, UR8, RZ, 0x3c, !PT ;  /* 0x000000080c037c12 */ /* 0x002fc8000f8e3cff */
[----:B------:R-:W-:-:S04]  /*37e0*/  SHF.L.U32 R0, R3, 0x1f, RZ ;  /* 0x0000001f03007819 */ /* 0x000fc800000006ff */
[----:B------:R-:W1:Y:S02]  /*37f0*/  SYNCS.PHASECHK.TRANS64 P0, [UR7+0xf0], R0 ;  /* 0x0000f000ff0075a7 */ /* 0x000e640008001007 */
[----:B-1----:R-:W-:Y:S05]  /*3800*/  @P0 EXIT ;  /* 0x000000000000094d */ /* 0x002fea0003800000 */
[----:B------:R-:W-:Y:S02]  /*3810*/  SHF.L.U32 R3, R3, 0x1f, RZ ;  /* 0x0000001f03037819 */ /* 0x000fe400000006ff */
[----:B------:R-:W-:-:S07]  /*3820*/  MOV R0, UR7 ;  /* 0x0000000700007c02 */ /* 0x000fce0008000f00 */
.L_x_61:
[----:B-1----:R1:W2:Y:S02]  /*3830*/  SYNCS.PHASECHK.TRANS64.TRYWAIT P0, [R0+URZ+0xf0], R3 ;  /* 0x0000f003000075a7 */ /* 0x0022a400080011ff */
[----:B--2---:R-:W-:Y:S05]  /*3840*/  @!P0 NANOSLEEP.SYNCS 0x989680 ;  /* 0x009896800000895d */ /* 0x004fea0003900000 */
[----:B------:R-:W2:Y:S02]  /*3850*/  @!P0 SYNCS.PHASECHK.TRANS64 P0, [R0+URZ+0xf0], R3 ;  /* 0x0000f003000085a7 */ /* 0x000ea400080010ff */
[----:B--2---:R-:W-:Y:S05]  /*3860*/  @P0 EXIT ;  /* 0x000000000000094d */ /* 0x004fea0003800000 */
[----:B------:R-:W-:Y:S05]  /*3870*/  BRA `(.L_x_61) ;  /* 0xfffffffc00ec7947 */ /* 0x000fea000383ffff */
.L_x_54:
[----:B------:R-:W-:Y:S05]  /*3880*/  BRA.U UP4, `(.L_x_62) ;  /* 0x0000001104dc7547 */ /* 0x000fea000b800000 */
[----:B------:R-:W1:Y:S01]  /*3890*/  S2UR UR7, SR_CgaCtaId ;  /* 0x00000000000779c3 */ /* 0x000e620000008800 */
[----:B------:R-:W-:Y:S01]  /*38a0*/  UMOV UR4, 0x40 ;  /* 0x0000004000047882 */ /* 0x000fe20000000000 */
[----:B------:R-:W-:Y:S01]  /*38b0*/  NOP ;  /* 0x0000000000007918 */ /* 0x000fe20000000000 */
[----:B------:R-:W-:Y:S01]  /*38c0*/  UMOV UR6, 0x400 ;  /* 0x0000040000067882 */ /* 0x000fe20000000000 */
[----:B-1----:R-:W-:Y:S02]  /*38d0*/  ULEA UR5, UR7, UR4, 0x18 ;  /* 0x0000000407057291 */ /* 0x002fe4000f8ec0ff */
[----:B------:R-:W-:-:S07]  /*38e0*/  ULEA UR6, UR7, UR6, 0x18 ;  /* 0x0000000607067291 */ /* 0x000fce000f8ec0ff */
[----:B------:R-:W1:Y:S02]  /*38f0*/  LDS.U8 R0, [UR5+0x1c] ;  /* 0x00001c05ff007984 */ /* 0x000e640008000000 */
[----:B-1----:R-:W-:-:S13]  /*3900*/  ISETP.NE.AND P0, PT, R0, RZ, PT ;  /* 0x000000ff0000720c */ /* 0x002fda0003f05270 */
[----:B------:R-:W-:Y:S05]  /*3910*/  @P0 BRA `(.L_x_63) ;  /* 0x0000000400080947 */ /* 0x000fea0003800000 */
[----:B------:R-:W-:Y:S02]  /*3920*/  UISETP.NE.U32.AND UP1, UPT, UR46, 0x1, UPT ;  /* 0x000000012e00788c */ /* 0x000fe4000bf25070 */
[----:B------:R-:W-:-:S07]  /*3930*/  UIADD3 UR7, UPT, UPT, UR5, 0x8, URZ ;  /* 0x0000000805077890 */ /* 0x000fce000fffe0ff */
[----:B------:R-:W-:Y:S05]  /*3940*/  BRA.U !UP1, `(.L_x_64) ;  /* 0x00000001099c7547 */ /* 0x000fea000b800000 */
[----:B------:R-:W-:Y:S01]  /*3950*/  ELECT P0, URZ, PT ;  /* 0x0000000000ff782f */ /* 0x000fe20003800000 */
[----:B------:R-:W-:-:S12]  /*3960*/  BSSY B0, `(.L_x_64) ;  /* 0x0000025000007945 */ /* 0x000fd80003800000 */
[----:B------:R-:W-:Y:S05]  /*3970*/  @!P0 BRA `(.L_x_65) ;  /* 0x00000000008c8947 */ /* 0x000fea0003800000 */
[----:B------:R-:W-:-:S05]  /*3980*/  UMOV UR4, 0x10 ;  /* 0x0000001000047882 */ /* 0x000fca0000000000 */
[----:B------:R-:W-:Y:S04]  /*3990*/  DEPBAR.LE SB1, 0x36 ;  /* 0x00009d800000791a */ /* 0x000fe80000000000 */
[----:B------:R-:W1:Y:S02]  /*39a0*/  UTCATOMSWS.2CTA.FIND_AND_SET.ALIGN UP0, UR4, UR4 ;  /* 0x00000004000475e3 */ /* 0x000e640008200800 */
[----:B-1----:R-:W-:Y:S01]  /*39b0*/  MOV R11, UR4 ;  /* 0x00000004000b7c02 */ /* 0x002fe20008000f00 */
[----:B------:R-:W-:Y:S06]  /*39c0*/  BRA.U UP0, `(.L_x_66) ;  /* 0x0000000100187547 */ /* 0x000fec000b800000 */
.L_x_67:
[----:B------:R-:W-:Y:S05]  /*39d0*/  NANOSLEEP 0x64 ;  /* 0x000000640000795d */ /* 0x000fea0003800000 */
[----:B------:R-:W-:-:S05]  /*39e0*/  UMOV UR4, 0x10 ;  /* 0x0000001000047882 */ /* 0x000fca0000000000 */
[----:B------:R-:W-:Y:S04]  /*39f0*/  DEPBAR.LE SB1, 0x36 ;  /* 0x00009d800000791a */ /* 0x000fe80000000000 */
[----:B------:R-:W1:Y:S02]  /*3a00*/  UTCATOMSWS.2CTA.FIND_AND_SET.ALIGN UP0, UR4, UR4 ;  /* 0x00000004000475e3 */ /* 0x000e640008200800 */
[----:B-1----:R-:W-:Y:S01]  /*3a10*/  MOV R11, UR4 ;  /* 0x00000004000b7c02 */ /* 0x002fe20008000f00 */
[----:B------:R-:W-:Y:S05]  /*3a20*/  BRA.U !UP0, `(.L_x_67) ;  /* 0xfffffffd08e87547 */ /* 0x000fea000b83ffff */
.L_x_66:
[----:B------:R-:W1:Y:S01]  /*3a30*/  LDS R7, [UR5+0x10] ;  /* 0x00001005ff077984 */ /* 0x000e620008000800 */
[----:B------:R-:W-:Y:S01]  /*3a40*/  IMAD.U32 R5, RZ, RZ, UR6 ;  /* 0x00000006ff057e24 */ /* 0x000fe2000f8e00ff */
[----:B------:R-:W-:-:S03]  /*3a50*/  MOV R4, UR45 ;  /* 0x0000002d00047c02 */ /* 0x000fc60008000f00 */
[----:B------:R-:W-:Y:S01]  /*3a60*/  VIADD R5, R5, 0x190 ;  /* 0x0000019005057836 */ /* 0x000fe20000000000 */
[----:B-1----:R-:W-:-:S04]  /*3a70*/  SHF.L.U32 R7, R7, 0x1f, RZ ;  /* 0x0000001f07077819 */ /* 0x002fc800000006ff */
[----:B------:R-:W1:Y:S02]  /*3a80*/  SYNCS.PHASECHK.TRANS64.TRYWAIT P0, [UR5+0x8], R7 ;  /* 0x00000807ff0075a7 */ /* 0x000e640008001105 */
[----:B-1----:R-:W-:Y:S05]  /*3a90*/  @P0 BRA `(.L_x_68) ;  /* 0x0000000000080947 */ /* 0x002fea0003800000 */
[----:B------:R-:W1:Y:S02]  /*3aa0*/  SYNCS.PHASECHK.TRANS64.TRYWAIT P0, [UR5+0x8], R7 ;  /* 0x00000807ff0075a7 */ /* 0x000e640008001105 */
[----:B-1----:R-:W-:Y:S05]  /*3ab0*/  @!P0 BRA `(.L_x_69) ;  /* 0x0000005400608947 */ /* 0x002fea0003800000 */
.L_x_68:
[----:B-1----:R-:W-:Y:S01]  /*3ac0*/  HFMA2 R0, -RZ, RZ, 0, 5.9604644775390625e-08 ;  /* 0x00000001ff007431 */ /* 0x002fe200000001ff */
[----:B------:R-:W-:Y:S01]  /*3ad0*/  UPRMT UR4, UR45, 0x654, UR7 ;  /* 0x000006542d047896 */ /* 0x000fe20008000007 */
[----:B------:R-:W-:Y:S01]  /*3ae0*/  IMAD.MOV.U32 R8, RZ, RZ, 0xffff ;  /* 0x0000ffffff087424 */ /* 0x000fe200078e00ff */
[----:B------:R-:W-:Y:S01]  /*3af0*/  PRMT R4, R4, 0x654, R5 ;  /* 0x0000065404047816 */ /* 0x000fe20000000005 */
[----:B------:R-:W-:Y:S02]  /*3b00*/  IMAD.MOV.U32 R6, RZ, RZ, 0x4 ;  /* 0x00000004ff067424 */ /* 0x000fe400078e00ff */
[----:B------:R-:W-:Y:S01]  /*3b10*/  IMAD.SHL.U32 R9, R11, 0x20, RZ ;  /* 0x000000200b097824 */ /* 0x000fe200078e00ff */
[----:B------:R-:W-:Y:S02]  /*3b20*/  MOV R5, UR4 ;  /* 0x0000000400057c02 */ /* 0x000fe40008000f00 */
[-C--:B------:R-:W-:Y:S01]  /*3b30*/  SHF.L.U32 R8, R8, R11.reuse, RZ ;  /* 0x0000000b08087219 */ /* 0x080fe200000006ff */
[----:B------:R1:W-:Y:S01]  /*3b40*/  SYNCS.ARRIVE.TRANS64.RED RZ, [UR4], R6 ;  /* 0x00000006ffff79a7 */ /* 0x0003e20008000404 */
[----:B------:R-:W-:Y:S01]  /*3b50*/  SHF.L.U32 R7, R0, R11, RZ ;  /* 0x0000000b00077219 */ /* 0x000fe200000006ff */
[----:B------:R1:W-:Y:S04]  /*3b60*/  STS [UR6+0x190], R9 ;  /* 0x00019009ff007988 */ /* 0x0003e80008000806 */
[----:B------:R1:W-:Y:S04]  /*3b70*/  STAS [R4.64], R11 ;  /* 0x0000000b04007dbd */ /* 0x0003e8000c0008ff */
[----:B------:R1:W-:Y:S04]  /*3b80*/  ATOMS.OR RZ, [UR5+0x14], R8 ;  /* 0x00001408ffff798c */ /* 0x0003e8000b000005 */
[----:B------:R1:W-:Y:S04]  /*3b90*/  ATOMS.OR RZ, [UR5+0x18], R7 ;  /* 0x00001807ffff798c */ /* 0x0003e8000b000005 */
[----:B------:R1:W-:Y:S02]  /*3ba0*/  ATOMS.XOR RZ, [UR5+0x10], R0 ;  /* 0x00001000ffff798c */ /* 0x0003e4000b800005 */
.L_x_65:
[----:B------:R-:W-:Y:S05]  /*3bb0*/  BSYNC B0 ;  /* 0x0000000000007941 */ /* 0x000fea0003800000 */
.L_x_64:
[----:B------:R-:W-:Y:S05]  /*3bc0*/  BRA.U UP1, `(.L_x_70) ;  /* 0x00000001016c7547 */ /* 0x000fea000b800000 */
[----:B------:R-:W-:-:S03]  /*3bd0*/  UMOV UR4, 0xffffffff ;  /* 0xffffffff00047882 */ /* 0x000fc60000000000 */
[----:B------:R-:W-:Y:S05]  /*3be0*/  BRA.DIV UR4, `(.L_x_71) ;  /* 0x00000056042c7947 */ /* 0x000fea000b800000 */
[----:B------:R-:W-:-:S13]  /*3bf0*/  ELECT P0, URZ, PT ;  /* 0x0000000000ff782f */ /* 0x000fda0003800000 */
.L_x_169:
[----:B------:R-:W-:Y:S05]  /*3c00*/  @!P0 BRA `(.L_x_70) ;  /* 0x00000000005c8947 */ /* 0x000fea0003800000 */
[----:B-1----:R-:W1:Y:S02]  /*3c10*/  LDS R5, [UR5+0x10] ;  /* 0x00001005ff057984 */ /* 0x002e640008000800 */
[----:B-1----:R-:W-:-:S04]  /*3c20*/  SHF.L.U32 R5, R5, 0x1f, RZ ;  /* 0x0000001f05057819 */ /* 0x002fc800000006ff */
[----:B------:R-:W1:Y:S02]  /*3c30*/  SYNCS.PHASECHK.TRANS64.TRYWAIT P0, [UR5+0x8], R5 ;  /* 0x00000805ff0075a7 */ /* 0x000e640008001105 */
[----:B-1----:R-:W-:Y:S05]  /*3c40*/  @P0 BRA `(.L_x_72) ;  /* 0x0000000000080947 */ /* 0x002fea0003800000 */
[----:B------:R-:W1:Y:S02]  /*3c50*/  SYNCS.PHASECHK.TRANS64.TRYWAIT P0, [UR5+0x8], R5 ;  /* 0x00000805ff0075a7 */ /* 0x000e640008001105 */
[----:B-1----:R-:W-:Y:S05]  /*3c60*/  @!P0 BRA `(.L_x_73) ;  /* 0x0000005400308947 */ /* 0x002fea0003800000 */
.L_x_72:
[----:B------:R-:W2:Y:S01]  /*3c70*/  LDS R7, [UR6+0x190] ;  /* 0x00019006ff077984 */ /* 0x000ea20008000800 */
[----:B-1----:R-:W-:Y:S02]  /*3c80*/  HFMA2 R0, -RZ, RZ, 0, 5.9604644775390625e-08 ;  /* 0x00000001ff007431 */ /* 0x002fe400000001ff */
[----:B------:R-:W-:Y:S01]  /*3c90*/  IMAD.MOV.U32 R4, RZ, RZ, 0xffff ;  /* 0x0000ffffff047424 */ /* 0x000fe200078e00ff */
[----:B------:R-:W-:Y:S01]  /*3ca0*/  UPRMT UR4, UR45, 0x654, UR7 ;  /* 0x000006542d047896 */ /* 0x000fe20008000007 */
[----:B--2---:R-:W-:-:S03]  /*3cb0*/  IMAD.SHL.U32 R5, R7, 0x20, RZ ;  /* 0x0000002007057824 */ /* 0x004fc600078e00ff */
[-C--:B------:R-:W-:Y:S02]  /*3cc0*/  SHF.L.U32 R4, R4, R7.reuse, RZ ;  /* 0x0000000704047219 */ /* 0x080fe400000006ff */
[----:B------:R-:W-:Y:S01]  /*3cd0*/  SHF.L.U32 R7, R0, R7, RZ ;  /* 0x0000000700077219 */ /* 0x000fe200000006ff */
[----:B------:R2:W-:Y:S04]  /*3ce0*/  STS [UR6+0x190], R5 ;  /* 0x00019005ff007988 */ /* 0x0005e80008000806 */
[----:B------:R2:W-:Y:S04]  /*3cf0*/  ATOMS.OR RZ, [UR5+0x14], R4 ;  /* 0x00001404ffff798c */ /* 0x0005e8000b000005 */
[----:B------:R2:W-:Y:S01]  /*3d00*/  ATOMS.OR RZ, [UR5+0x18], R7 ;  /* 0x00001807ffff798c */ /* 0x0005e2000b000005 */
[----:B------:R-:W-:Y:S03]  /*3d10*/  SYNCS.ARRIVE.TRANS64.RED.A1T0 RZ, [UR4], RZ ;  /* 0x000000ffffff79a7 */ /* 0x000fe60008100404 */
[----:B------:R2:W-:Y:S01]  /*3d20*/  ATOMS.XOR RZ, [UR5+0x10], R0 ;  /* 0x00001000ffff798c */ /* 0x0005e2000b800005 */
[----:B------:R-:W-:Y:S05]  /*3d30*/  BRA `(.L_x_70) ;  /* 0x0000000000107947 */ /* 0x000fea0003800000 */
.L_x_63:
[----:B------:R-:W-:Y:S02]  /*3d40*/  MOV R0, 0xffffffff ;  /* 0xffffffff00007802 */ /* 0x000fe40000000f00 */
[----:B------:R-:W-:-:S03]  /*3d50*/  MOV R4, 0x3d80 ;  /* 0x00003d8000047802 */ /* 0x000fc60000000f00 */
[----:B------:R1:W-:Y:S04]  /*3d60*/  STS [UR6+0x190], R0 ;  /* 0x00019000ff007988 */ /* 0x0003e80008000806 */
[----:B-1---5:R-:W-:Y:S05]  /*3d70*/  CALL.REL.NOINC `($__internal_1_$__cuda_sm10x_tcgen05_guardrail_trap_phase_invalid_during_alloc) ;  /* 0x0000005800907944 */ /* 0x022fea0003c00000 */
.L_x_70:
[----:B------:R-:W-:Y:S05]  /*3d80*/  WARPSYNC.ALL ;  /* 0x0000000000007948 */ /* 0x000fea0003800000 */
[----:B------:R-:W3:Y:S01]  /*3d90*/  S2UR UR4, SR_CgaCtaId ;  /* 0x00000000000479c3 */ /* 0x000ee20000008800 */
[----:B------:R-:W-:Y:S01]  /*3da0*/  UMOV UR26, 0x400 ;  /* 0x00000400001a7882 */ /* 0x000fe20000000000 */
[----:B------:R-:W-:-:S06]  /*3db0*/  NOP ;  /* 0x0000000000007918 */ /* 0x000fcc0000000000 */
[----:B------:R-:W-:Y:S06]  /*3dc0*/  BAR.ARV 0x6, 0xa0 ;  /* 0x0182800000007b1d */ /* 0x000fec0000002000 */
[----:B------:R-:W4:Y:S01]  /*3dd0*/  LDCU UR6, c[0x0][0x38c] ;  /* 0x00007180ff0677ac */ /* 0x000f220008000800 */
[----:B------:R-:W-:Y:S01]  /*3de0*/  LOP3.LUT R3, R3, 0xffff, RZ, 0xc0, !PT ;  /* 0x0000ffff03037812 */ /* 0x000fe200078ec0ff */
[----:B-1----:R-:W-:Y:S01]  /*3df0*/  IMAD.MOV.U32 R9, RZ, RZ, 0x1 ;  /* 0x00000001ff097424 */ /* 0x002fe200078e00ff */
[----:B------:R-:W-:Y:S01]  /*3e00*/  LOP3.LUT R2, R2, 0xffff, RZ, 0xc0, !PT ;  /* 0x0000ffff02027812 */ /* 0x000fe200078ec0ff */
[----:B------:R-:W-:Y:S01]  /*3e10*/  IMAD.MOV.U32 R8, RZ, RZ, RZ ;  /* 0x000000ffff087224 */ /* 0x000fe200078e00ff */
[----:B------:R-:W-:Y:S01]  /*3e20*/  R2UR UR28, R3 ;  /* 0x00000000031c72ca */ /* 0x000fe200000e0000 */
[----:B------:R-:W-:Y:S01]  /*3e30*/  UMOV UR32, URZ ;  /* 0x000000ff00207c82 */ /* 0x000fe20008000000 */
[----:B------:R-:W-:-:S02]  /*3e40*/  R2UR UR42, R2 ;  /* 0x00000000022a72ca */ /* 0x000fc400000e0000 */
[----:B------:R-:W-:Y:S01]  /*3e50*/  CS2R R2, SRZ ;  /* 0x0000000000027805 */ /* 0x000fe2000001ff00 */
[----:B------:R-:W-:Y:S01]  /*3e60*/  UMOV UR23, URZ ;  /* 0x000000ff00177c82 */ /* 0x000fe20008000000 */
[----:B---3--:R-:W-:Y:S01]  /*3e70*/  ULEA UR26, UR4, UR26, 0x18 ;  /* 0x0000001a041a7291 */ /* 0x008fe2000f8ec0ff */
[----:B------:R-:W-:Y:S01]  /*3e80*/  UMOV UR22, URZ ;  /* 0x000000ff00167c82 */ /* 0x000fe20008000000 */
[----:B------:R-:W-:Y:S02]  /*3e90*/  UISETP.NE.AND UP3, UPT, UR46, URZ, UPT ;  /* 0x000000ff2e00728c */ /* 0x000fe4000bf65270 */
[----:B------:R-:W-:Y:S02]  /*3ea0*/  UIADD3 UR5, UPT, UPT, UR26, 0x6400, URZ ;  /* 0x000064001a057890 */ /* 0x000fe4000fffe0ff */
[----:B------:R-:W-:-:S03]  /*3eb0*/  UIADD3 UR4, UPT, UPT, UR26, 0x2e400, URZ ;  /* 0x0002e4001a047890 */ /* 0x000fc6000fffe0ff */
[----:B--2---:R-:W1:Y:S01]  /*3ec0*/  LDS R0, [UR26+0x190] ;  /* 0x0001901aff007984 */ /* 0x004e620008000800 */
[----:B----4-:R-:W-:Y:S02]  /*3ed0*/  UIADD3 UR6, UPT, UPT, UR6, 0x3f, URZ ;  /* 0x0000003f06067890 */ /* 0x010fe4000fffe0ff */
[----:B------:R-:W-:Y:S02]  /*3ee0*/  USHF.R.U32.HI UR5, URZ, 0x4, UR5 ;  /* 0x00000004ff057899 */ /* 0x000fe40008011605 */
[----:B------:R-:W-:Y:S02]  /*3ef0*/  USHF.R.S32.HI UR33, URZ, 0x1f, UR6 ;  /* 0x0000001fff217899 */ /* 0x000fe40008011406 */
[----:B------:R-:W-:Y:S02]  /*3f00*/  USHF.R.U32.HI UR4, URZ, 0x4, UR4 ;  /* 0x00000004ff047899 */ /* 0x000fe40008011604 */
[----:B------:R-:W-:Y:S02]  /*3f10*/  ULEA.HI UR33, UR33, UR6, URZ, 0x6 ;  /* 0x0000000621217291 */ /* 0x000fe4000f8f30ff */
[----:B------:R-:W-:-:S02]  /*3f20*/  ULOP3.LUT UR5, UR5, 0x3fff, URZ, 0xc0, !UPT ;  /* 0x00003fff05057892 */ /* 0x000fc4000f8ec0ff */
[----:B------:R-:W-:Y:S02]  /*3f30*/  USHF.R.S32.HI UR33, URZ, 0x6, UR33 ;  /* 0x00000006ff217899 */ /* 0x000fe40008011421 */
[----:B------:R-:W-:Y:S02]  /*3f40*/  ULOP3.LUT UR30, UR4, 0x3fff, URZ, 0xc0, !UPT ;  /* 0x00003fff041e7892 */ /* 0x000fe4000f8ec0ff */
[----:B------:R-:W-:Y:S01]  /*3f50*/  UISETP.LT.AND UP0, UPT, UR33, 0x1, UPT ;  /* 0x000000012100788c */ /* 0x000fe2000bf01270 */
[----:B------:R-:W-:Y:S01]  /*3f60*/  UMOV UR40, 0x0 ;  /* 0x0000000000287882 */ /* 0x000fe20000000000 */
[----:B------:R-:W-:Y:S01]  /*3f70*/  UMOV UR41, 0x10100010 ;  /* 0x1010001000297882 */ /* 0x000fe20000000000 */
[----:B------:R-:W-:Y:S02]  /*3f80*/  ULOP3.LUT UR29, UR5, 0x10000, URZ, 0xfc, !UPT ;  /* 0x00010000051d7892 */ /* 0x000fe4000f8efcff */
[----:B------:R-:W-:Y:S02]  /*3f90*/  ULOP3.LUT UR30, UR30, 0x10000, URZ, 0xfc, !UPT ;  /* 0x000100001e1e7892 */ /* 0x000fe4000f8efcff */
[----:B------:R-:W-:Y:S01]  /*3fa0*/  USEL UR43, UR33, 0x1, !UP0 ;  /* 0x00000001212b7887 */ /* 0x000fe2000c000000 */
[----:B------:R-:W-:Y:S01]  /*3fb0*/  UMOV UR38, 0x0 ;  /* 0x0000000000267882 */ /* 0x000fe20000000000 */
[----:B------:R-:W-:Y:S01]  /*3fc0*/  UMOV UR39, 0x10100010 ;  /* 0x1010001000277882 */ /* 0x000fe20000000000 */
[----:B------:R-:W-:Y:S01]  /*3fd0*/  UMOV UR36, 0x0 ;  /* 0x0000000000247882 */ /* 0x000fe20000000000 */
[----:B------:R-:W-:Y:S01]  /*3fe0*/  UMOV UR37, 0x10100010 ;  /* 0x1010001000257882 */ /* 0x000fe20000000000 */
[----:B------:R-:W-:Y:S01]  /*3ff0*/  UMOV UR34, 0x0 ;  /* 0x0000000000227882 */ /* 0x000fe20000000000 */
[----:B------:R-:W-:Y:S01]  /*4000*/  UMOV UR35, 0x10100010 ;  /* 0x1010001000237882 */ /* 0x000fe20000000000 */
[----:B-1----:R-:W-:-:S15]  /*4010*/  R2UR UR44, R0 ;  /* 0x00000000002c72ca */ /* 0x002fde00000e0000 */
.L_x_81:
[C---:B------:R-:W-:Y:S02]  /*4020*/  LEA R0, R8.reuse, UR26, 0x3 ;  /* 0x0000001a08007c11 */ /* 0x040fe4000f8e18ff */
[----:B------:R-:W-:Y:S02]  /*4030*/  SHF.L.U32 R5, R3, 0x1f, RZ ;  /* 0x0000001f03057819 */ /* 0x000fe400000006ff */
[----:B------:R-:W-:Y:S02]  /*4040*/  LEA R4, R8, UR26, 0x4 ;  /* 0x0000001a08047c11 */ /* 0x000fe4000f8e20ff */
[----:B------:R-:W1:Y:S02]  /*4050*/  SYNCS.PHASECHK.TRANS64.TRYWAIT P0, [R0+URZ+0xe0], R5 ;  /* 0x0000e005000075a7 */ /* 0x000e6400080011ff */
[----:B-1-3--:R-:W-:Y:S05]  /*4060*/  @!P0 BRA `(.L_x_74) ;  /* 0x0000005000488947 */ /* 0x00afea0003800000 */
.L_x_170:
[----:B-1----:R-:W1:Y:S01]  /*4070*/  LDS.128 R4, [R4+0x170] ;  /* 0x0001700004047984 */ /* 0x002e620000000c00 */
[----:B------:R-:W-:Y:S02]  /*4080*/  VIADD R0, R0, 0xf0 ;  /* 0x000000f000007836 */ /* 0x000fe40000000000 */
[----:B------:R-:W-:Y:S01]  /*4090*/  VIADD R8, R8, 0x1 ;  /* 0x0000000108087836 */ /* 0x000fe20000000000 */
[----:B------:R-:W-:Y:S01]  /*40a0*/  @!PT LDS RZ, [RZ] ;  /* 0x00000000fffff984 */ /* 0x000fe20000000800 */
[----:B------:R-:W-:Y:S01]  /*40b0*/  @!PT LDS RZ, [RZ] ;  /* 0x00000000fffff984 */ /* 0x000fe20000000800 */
[----:B------:R-:W-:Y:S01]  /*40c0*/  @!PT LDS RZ, [RZ] ;  /* 0x00000000fffff984 */ /* 0x000fe20000000800 */
[----:B------:R-:W-:Y:S01]  /*40d0*/  @!PT LDS RZ, [RZ] ;  /* 0x00000000fffff984 */ /* 0x000fe20000000800 */
[----:B------:R2:W-:Y:S06]  /*40e0*/  MEMBAR.ALL.CTA ;  /* 0x0000000000007992 */ /* 0x0005ec0000008000 */
[----:B--2---:R-:W2:Y:S01]  /*40f0*/  FENCE.VIEW.ASYNC.S ;  /* 0x00000000000073c6 */ /* 0x004ea20000000000 */
[----:B------:R-:W-:-:S04]  /*4100*/  PRMT R0, RZ, 0x654, R0 ;  /* 0x00000654ff007816 */ /* 0x000fc80000000000 */
[----:B--2---:R2:W-:Y:S01]  /*4110*/  SYNCS.ARRIVE.TRANS64.RED.A1T0 RZ, [R0+URZ], RZ ;  /* 0x000000ff00ff79a7 */ /* 0x0045e200081004ff */
[----:B-1----:R-:W-:Y:S01]  /*4120*/  LOP3.LUT P1, RZ, R6, 0x1, RZ, 0xc0, !PT ;  /* 0x0000000106ff7812 */ /* 0x002fe2000782c0ff */
[----:B--2---:R-:W-:-:S12]  /*4130*/  BRA.U UP3, `(.L_x_75) ;  /* 0x0000000503087547 */ /* 0x004fd8000b800000 */
[----:B------:R-:W1:Y:S01]  /*4140*/  LDCU UR4, c[0x0][0x38c] ;  /* 0x00007180ff0477ac */ /* 0x000e620008000800 */
[----:B------:R-:W-:Y:S02]  /*4150*/  PLOP3.LUT P2, PT, PT, PT, PT, 0x80, 0x8 ;  /* 0x000000000008781c */ /* 0x000fe40003f4f070 */
[----:B------:R-:W-:Y:S01]  /*4160*/  SHF.L.U32 R5, R9, 0x1f, RZ ;  /* 0x0000001f09057819 */ /* 0x000fe200000006ff */
[----:B------:R-:W-:Y:S02]  /*4170*/  ULEA UR31, UR32, UR26, 0x3 ;  /* 0x0000001a201f7291 */ /* 0x000fe4000f8e18ff */
[----:B------:R-:W-:Y:S02]  /*4180*/  ULEA UR11, UR32, UR44, 0x6 ;  /* 0x0000002c200b7291 */ /* 0x000fe4000f8e30ff */
[----:B-1----:R-:W-:-:S06]  /*4190*/  UISETP.GE.AND UP0, UPT, UR4, 0x1, UPT ;  /* 0x000000010400788c */ /* 0x002fcc000bf06270 */
[----:B------:R-:W-:-:S05]  /*41a0*/  PLOP3.LUT P0, PT, PT, PT, UP0, 0x80, 0x8 ;  /* 0x000000000008781c */ /* 0x000fca0003f0f008 */
[----:B------:R-:W-:-:S08]  /*41b0*/  @UP0 ULEA UR4, UR23, UR26, 0x3 ;  /* 0x0000001a17040291 */ /* 0x000fd0000f8e18ff */
[----:B------:R-:W-:-:S04]  /*41c0*/  @P0 SHF.L.U32 R0, R2, 0x1f, RZ ;  /* 0x0000001f02000819 */ /* 0x000fc800000006ff */
[----:B------:R1:W2:Y:S01]  /*41d0*/  @P0 SYNCS.PHASECHK.TRANS64.TRYWAIT P2, [UR4], R0 ;  /* 0x00000000ff0005a7 */ /* 0x0002a20008041104 */
[----:B------:R-:W3:Y:S02]  /*41e0*/  SYNCS.PHASECHK.TRANS64.TRYWAIT P0, [UR31+0x120], R5 ;  /* 0x00012005ff0075a7 */ /* 0x000ee4000800111f */
[----:B-123--:R-:W-:Y:S05]  /*41f0*/  @!P0 BRA `(.L_x_76) ;  /* 0x0000004c00f88947 */ /* 0x00efea0003800000 */
.L_x_172:
[----:B------:R-:W-:Y:S01]  /*4200*/  UMOV UR27, UR22 ;  /* 0x00000016001b7c82 */ /* 0x000fe20008000000 */
[----:B------:R-:W-:Y:S05]  /*4210*/  BRA.U !UP0, `(.L_x_77) ;  /* 0x0000000108c07547 */ /* 0x000fea000b800000 */
[----:B------:R-:W-:Y:S02]  /*4220*/  UIADD3 UR27, UPT, UPT, UR43, UR22, URZ ;  /* 0x000000162b1b7290 */ /* 0x000fe4000fffe0ff */
[----:B------:R-:W-:Y:S01]  /*4230*/  UPLOP3.LUT UP2, UPT, UPT, UPT, UPT, 0x40, 0x4 ;  /* 0x000000000004789c */ /* 0x000fe20003f4e870 */
[----:B------:R-:W-:Y:S01]  /*4240*/  UMOV UR24, UR33 ;  /* 0x0000002100187c82 */ /* 0x000fe20008000000 */
[----:B------:R-:W-:-:S09]  /*4250*/  UMOV UR10, UR23 ;  /* 0x00000017000a7c82 */ /* 0x000fd20008000000 */
.L_x_80:
[----:B--2---:R-:W-:Y:S01]  /*4260*/  ULEA UR5, UR10, UR26, 0x3 ;  /* 0x0000001a0a057291 */ /* 0x004fe2000f8e18ff */
[----:B---3--:R-:W-:Y:S11]  /*4270*/  @P2 BRA `(.L_x_78) ;  /* 0x00000000000c2947 */ /* 0x008ff60003800000 */
[----:B-1----:R-:W-:Y:S04]  /*4280*/  SHF.L.U32 R5, R2, 0x1f, RZ ;  /* 0x0000001f02057819 */ /* 0x002fe800000006ff */
[----:B------:R-:W1:Y:S02]  /*4290*/  SYNCS.PHASECHK.TRANS64.TRYWAIT P0, [UR5], R5 ;  /* 0x00000005ff0075a7 */ /* 0x000e640008001105 */
[----:B-1----:R-:W-:Y:S05]  /*42a0*/  @!P0 BRA `(.L_x_79) ;  /* 0x0000004c00e48947 */ /* 0x002fea0003800000 */
.L_x_78:
[----:B------:R-:W-:Y:S01]  /*42b0*/  UISETP.NE.AND UP0, UPT, UR24, 0x1, UPT ;  /* 0x000000011800788c */ /* 0x000fe2000bf05270 */
[----:B------:R-:W-:Y:S01]  /*42c0*/  PLOP3.LUT P2, PT, PT, PT, PT, 0x80, 0x8 ;  /* 0x000000000008781c */ /* 0x000fe20003f4f070 */
[----:B------:R-:W-:Y:S02]  /*42d0*/  UIADD3 UR4, UPT, UPT, UR10, 0x1, URZ ;  /* 0x000000010a047890 */ /* 0x000fe4000fffe0ff */
[----:B------:R-:W-:Y:S02]  /*42e0*/  UIADD3 UR25, UPT, UPT, UR5, 0x50, URZ ;  /* 0x0000005005197890 */ /* 0x000fe4000fffe0ff */
[----:B------:R-:W-:Y:S01]  /*42f0*/  UISETP.NE.AND UP1, UPT, UR4, 0xa, UPT ;  /* 0x0000000a0400788c */ /* 0x000fe2000bf25270 */
[----:B------:R-:W-:Y:S01]  /*4300*/  PLOP3.LUT P0, PT, PT, PT, UP0, 0x80, 0x8 ;  /* 0x000000000008781c */ /* 0x000fe20003f0f008 */
[----:B------:R-:W-:Y:S02]  /*4310*/  UIADD3 UR22, UPT, UPT, UR22, 0x1, URZ ;  /* 0x0000000116167890 */ /* 0x000fe4000fffe0ff */
[----:B------:R-:W-:Y:S02]  /*4320*/  USEL UR6, URZ, 0x1, UP1 ;  /* 0x00000001ff067887 */ /* 0x000fe40008800000 */
[----:B------:R-:W-:Y:S02]  /*4330*/  USEL UR23, UR4, URZ, UP1 ;  /* 0x000000ff04177287 */ /* 0x000fe40008800000 */
[----:B------:R-:W-:Y:S02]  /*4340*/  UIADD3 UR24, UPT, UPT, UR24, -0x1, URZ ;  /* 0xffffffff18187890 */ /* 0x000fe4000fffe0ff */
[----:B------:R-:W-:Y:S01]  /*4350*/  @UP0 ULEA UR4, UR23, UR26, 0x3 ;  /* 0x0000001a17040291 */ /* 0x000fe2000f8e18ff */
[----:B------:R-:W-:Y:S01]  /*4360*/  LOP3.LUT R2, R2, UR6, RZ, 0x3c, !PT ;  /* 0x0000000602027c12 */ /* 0x000fe2000f8e3cff */
[----:B------:R-:W-:Y:S02]  /*4370*/  ULEA UR6, UR10, UR30, 0x8 ;  /* 0x0000001e0a067291 */ /* 0x000fe4000f8e40ff */
[----:B------:R-:W-:Y:S01]  /*4380*/  UISETP.NE.AND UP0, UPT, UR22, UR27, UPT ;  /* 0x0000001b1600728c */ /* 0x000fe2000bf05270 */
[----:B-1----:R-:W-:Y:S01]  /*4390*/  @P0 SHF.L.U32 R0, R2, 0x1f, RZ ;  /* 0x0000001f02000819 */ /* 0x002fe200000006ff */
[----:B------:R-:W-:Y:S02]  /*43a0*/  UIADD3 UR20, UPT, UPT, UR6, 0x2, URZ ;  /* 0x0000000206147890 */ /* 0x000fe4000fffe0ff */
[----:B------:R-:W-:Y:S01]  /*43b0*/  UIADD3 UR16, UPT, UPT, UR6, 0x4, URZ ;  /* 0x0000000406107890 */ /* 0x000fe2000fffe0ff */
[----:B------:R2:W3:Y:S01]  /*43c0*/  @P0 SYNCS.PHASECHK.TRANS64.TRYWAIT P2, [UR4], R0 ;  /* 0x00000000ff0005a7 */ /* 0x0004e20008041104 */
[----:B------:R-:W-:Y:S02]  /*43d0*/  ULEA UR4, UR10, UR29, 0xa ;  /* 0x0000001d0a047291 */ /* 0x000fe4000f8e50ff */
[----:B------:R-:W-:Y:S02]  /*43e0*/  UIADD3 UR12, UPT, UPT, UR6, 0x6, URZ ;  /* 0x00000006060c7890 */ /* 0x000fe4000fffe0ff */
[----:B------:R-:W-:Y:S02]  /*43f0*/  UIADD3 UR18, UPT, UPT, UR4, 0x2, URZ ;  /* 0x0000000204127890 */ /* 0x000fe4000fffe0ff */
[----:B------:R-:W-:Y:S02]  /*4400*/  UIADD3 UR14, UPT, UPT, UR4, 0x4, URZ ;  /* 0x00000004040e7890 */ /* 0x000fe4000fffe0ff */
[----:B------:R-:W-:Y:S01]  /*4410*/  UIADD3 UR8, UPT, UPT, UR4, 0x6, URZ ;  /* 0x0000000604087890 */ /* 0x000fe2000fffe0ff */
[----:B------:R-:W-:Y:S01]  /*4420*/  UMOV UR7, 0x40004040 ;  /* 0x4000404000077882 */ /* 0x000fe20000000000 */
[----:B------:R-:W-:Y:S01]  /*4430*/  UMOV UR5, 0x40004040 ;  /* 0x4000404000057882 */ /* 0x000fe20000000000 */
[----:B------:R-:W-:Y:S01]  /*4440*/  UMOV UR21, 0x40004040 ;  /* 0x4000404000157882 */ /* 0x000fe20000000000 */
[----:B------:R2:W-:Y:S01]  /*4450*/  UTCHMMA.2CTA gdesc[UR4], gdesc[UR6], tmem[UR11], tmem[UR40], idesc[UR41], UP2 ;  /* 0x00ff2806040075ea */ /* 0x0005e2000920000b */
[----:B------:R-:W-:Y:S01]  /*4460*/  UPLOP3.LUT UP2, UPT, UPT, UPT, UPT, 0x80, 0x8 ;  /* 0x000000000008789c */ /* 0x000fe20003f4f070 */
[----:B------:R-:W-:Y:S01]  /*4470*/  UMOV UR19, 0x40004040 ;  /* 0x4000404000137882 */ /* 0x000fe20000000000 */
[----:B------:R-:W-:Y:S01]  /*4480*/  UMOV UR17, 0x40004040 ;  /* 0x4000404000117882 */ /* 0x000fe20000000000 */
[----:B------:R2:W-:Y:S01]  /*4490*/  UTCHMMA.2CTA gdesc[UR18], gdesc[UR20], tmem[UR11], tmem[UR38], idesc[UR39], UPT ;  /* 0x00ff2614120075ea */ /* 0x0005e2000ba0000b */
[----:B------:R-:W-:Y:S01]  /*44a0*/  UMOV UR15, 0x40004040 ;  /* 0x40004040000f7882 */ /* 0x000fe20000000000 */
[----:B------:R-:W-:Y:S01]  /*44b0*/  UMOV UR13, 0x40004040 ;  /* 0x40004040000d7882 */ /* 0x000fe20000000000 */
[----:B------:R-:W-:Y:S01]  /*44c0*/  UMOV UR9, 0x40004040 ;  /* 0x4000404000097882 */ /* 0x000fe20000000000 */
[----:B------:R2:W-:Y:S01]  /*44d0*/  UTCHMMA.2CTA gdesc[UR14], gdesc[UR16], tmem[UR11], tmem[UR36], idesc[UR37], UPT ;  /* 0x00ff24100e0075ea */ /* 0x0005e2000ba0000b */
[----:B------:R2:W-:Y:S01]  /*44e0*/  UTCHMMA.2CTA gdesc[UR8], gdesc[UR12], tmem[UR11], tmem[UR34], idesc[UR35], UPT ;  /* 0x00ff220c080075ea */ /* 0x0005e2000ba0000b */
[----:B------:R2:W-:Y:S01]  /*44f0*/  UTCBAR.2CTA.MULTICAST [UR25], URZ, UR28 ;  /* 0x000000ff190073e9 */ /* 0x0005e2000820081c */
[----:B------:R-:W-:Y:S01]  /*4500*/  UMOV UR10, UR23 ;  /* 0x00000017000a7c82 */ /* 0x000fe20008000000 */
[----:B------:R-:W-:Y:S05]  /*4510*/  BRA.U UP0, `(.L_x_80) ;  /* 0xfffffffd00507547 */ /* 0x000fea000b83ffff */
.L_x_77:
[----:B--2---:R-:W-:Y:S01]  /*4520*/  UIADD3 UR4, UPT, UPT, UR31, 0x100, URZ ;  /* 0x000001001f047890 */ /* 0x004fe2000fffe0ff */
[----:B------:R-:W-:-:S08]  /*4530*/  UMOV UR22, UR27 ;  /* 0x0000001b00167c82 */ /* 0x000fd00008000000 */
[----:B------:R2:W-:Y:S01]  /*4540*/  UTCBAR.2CTA.MULTICAST [UR4], URZ, UR42 ;  /* 0x000000ff040073e9 */ /* 0x0005e2000820082a */
[----:B------:R-:W-:Y:S02]  /*4550*/  NOP ;  /* 0x0000000000007918 */ /* 0x000fe40000000000 */
.L_x_75:
[----:B--2---:R-:W-:Y:S01]  /*4560*/  UIADD3 UR4, UPT, UPT, UR32, 0x1, URZ ;  /* 0x0000000120047890 */ /* 0x004fe2000fffe0ff */
[----:B------:R-:W-:-:S03]  /*4570*/  ISETP.NE.AND P0, PT, R8, 0x2, PT ;  /* 0x000000020800780c */ /* 0x000fc60003f05270 */
[----:B------:R-:W-:Y:S01]  /*4580*/  UISETP.NE.AND UP0, UPT, UR4, 0x4, UPT ;  /* 0x000000040400788c */ /* 0x000fe2000bf05270 */
[----:B-1----:R-:W-:Y:S02]  /*4590*/  SEL R0, RZ, 0x1, P0 ;  /* 0x00000001ff007807 */ /* 0x002fe40000000000 */
[----:B------:R-:W-:Y:S01]  /*45a0*/  SEL R8, R8, RZ, P0 ;  /* 0x000000ff08087207 */ /* 0x000fe20000000000 */
[----:B------:R-:W-:Y:S01]  /*45b0*/  USEL UR5, URZ, 0x1, UP0 ;  /* 0x00000001ff057887 */ /* 0x000fe20008000000 */
[----:B------:R-:W-:Y:S01]  /*45c0*/  LOP3.LUT R3, R3, R0, RZ, 0x3c, !PT ;  /* 0x0000000003037212 */ /* 0x000fe200078e3cff */
[----:B------:R-:W-:-:S04]  /*45d0*/  USEL UR32, UR4, URZ, UP0 ;  /* 0x000000ff04207287 */ /* 0x000fc80008000000 */
[----:B------:R-:W-:Y:S01]  /*45e0*/  LOP3.LUT R9, R9, UR5, RZ, 0x3c, !PT ;  /* 0x0000000509097c12 */ /* 0x000fe2000f8e3cff */
[----:B------:R-:W-:Y:S07]  /*45f0*/  @P1 BRA `(.L_x_81) ;  /* 0xfffffff800881947 */ /* 0x000fee000383ffff */
[----:B------:R-:W1:Y:S01]  /*4600*/  S2UR UR8, SR_CgaCtaId ;  /* 0x00000000000879c3 */ /* 0x000e620000008800 */
[----:B------:R-:W-:Y:S01]  /*4610*/  ELECT P0, URZ, PT ;  /* 0x0000000000ff782f */ /* 0x000fe20003800000 */
[----:B------:R-:W-:Y:S01]  /*4620*/  HFMA2 R0, -RZ, RZ, 0, 5.9604644775390625e-08 ;  /* 0x00000001ff007431 */ /* 0x000fe200000001ff */
[----:B------:R-:W-:-:S05]  /*4630*/  UMOV UR4, 0x40 ;  /* 0x0000004000047882 */ /* 0x000fca0000000000 */
[----:B------:R-:W-:Y:S01]  /*4640*/  UVIRTCOUNT.DEALLOC.SMPOOL 0x80 ;  /* 0x000000800000784c */ /* 0x000fe20000000000 */
[----:B------:R-:W-:Y:S02]  /*4650*/  UISETP.NE.AND UP1, UPT, UR46, URZ, UPT ;  /* 0x000000ff2e00728c */ /* 0x000fe4000bf25270 */
[----:B-1----:R-:W-:-:S09]  /*4660*/  ULEA UR8, UR8, UR4, 0x18 ;  /* 0x0000000408087291 */ /* 0x002fd2000f8ec0ff */
[----:B------:R1:W-:Y:S01]  /*4670*/  @P0 STS.U8 [UR8+0x1c], R0 ;  /* 0x00001c00ff000988 */ /* 0x0003e20008000008 */
[----:B------:R-:W-:Y:S05]  /*4680*/  BRA.U UP1, `(.L_x_82) ;  /* 0x0000000101a07547 */ /* 0x000fea000b800000 */
[----:B------:R-:W-:Y:S01]  /*4690*/  UIADD3 UR7, UPT, UPT, UR26, 0x120, URZ ;  /* 0x000001201a077890 */ /* 0x000fe2000fffe0ff */
[----:B------:R-:W-:-:S03]  /*46a0*/  SHF.L.U32 R3, R9, 0x1f, RZ ;  /* 0x0000001f09037819 */ /* 0x000fc600000006ff */
[----:B------:R-:W-:-:S09]  /*46b0*/  ULEA UR4, UR32, UR7, 0x3 ;  /* 0x0000000720047291 */ /* 0x000fd2000f8e18ff */
[----:B------:R-:W2:Y:S02]  /*46c0*/  SYNCS.PHASECHK.TRANS64.TRYWAIT P0, [UR4], R3 ;  /* 0x00000003ff0075a7 */ /* 0x000ea40008001104 */
[----:B--2---:R-:W-:Y:S05]  /*46d0*/  @!P0 BRA `(.L_x_83) ;  /* 0x0000004800f08947 */ /* 0x004fea0003800000 */
.L_x_175:
        /* <DEDUP_REMOVED lines=9> */
.L_x_177:
        /* <DEDUP_REMOVED lines=9> */
.L_x_179:
[----:B------:R-:W-:-:S04]  /*4800*/  UIADD3 UR4, UPT, UPT, UR4, 0x1, URZ ;  /* 0x0000000104047890 */ /* 0x000fc8000fffe0ff */
[----:B------:R-:W-:-:S04]  /*4810*/  UISETP.NE.AND UP0, UPT, UR4, 0x4, UPT ;  /* 0x000000040400788c */ /* 0x000fc8000bf05270 */
[----:B------:R-:W-:Y:S02]  /*4820*/  USEL UR5, URZ, 0x1, UP0 ;  /* 0x00000001ff057887 */ /* 0x000fe40008000000 */
[----:B------:R-:W-:-:S04]  /*4830*/  USEL UR4, UR4, URZ, UP0 ;  /* 0x000000ff04047287 */ /* 0x000fc80008000000 */
[----:B------:R-:W-:Y:S01]  /*4840*/  ULEA UR4, UR4, UR7, 0x3 ;  /* 0x0000000704047291 */ /* 0x000fe2000f8e18ff */
[----:B-1----:R-:W-:-:S04]  /*4850*/  LOP3.LUT R3, R2, UR5, RZ, 0x3c, !PT ;  /* 0x0000000502037c12 */ /* 0x002fc8000f8e3cff */
[----:B------:R-:W-:Y:S01]  /*4860*/  SHF.L.U32 R3, R3, 0x1f, RZ ;  /* 0x0000001f03037819 */ /* 0x000fe200000006ff */
[----:B------:R-:W-:-:S04]  /*4870*/  IMAD.U32 R0, RZ, RZ, UR4 ;  /* 0x00000004ff007e24 */ /* 0x000fc8000f8e00ff */
[----:B------:R1:W2:Y:S03]  /*4880*/  SYNCS.PHASECHK.TRANS64.TRYWAIT P0, [R0+URZ], R3 ;  /* 0x00000003000075a7 */ /* 0x0002a600080011ff */
[----:B--2---:R-:W-:Y:S05]  /*4890*/  @!P0 NANOSLEEP.SYNCS 0x989680 ;  /* 0x009896800000895d */ /* 0x004fea0003900000 */
[----:B------:R-:W2:Y:S02]  /*48a0*/  @!P0 SYNCS.PHASECHK.TRANS64 P0, [R0+URZ], R3 ;  /* 0x00000003000085a7 */ /* 0x000ea400080010ff */
[----:B--2---:R-:W-:Y:S05]  /*48b0*/  @P0 BRA `(.L_x_86) ;  /* 0x0000000000200947 */ /* 0x004fea0003800000 */
.L_x_87:
[----:B--2---:R2:W4:Y:S02]  /*48c0*/  SYNCS.PHASECHK.TRANS64.TRYWAIT P0, [R0+URZ], R3 ;  /* 0x00000003000075a7 */ /* 0x00452400080011ff */
[----:B----4-:R-:W-:Y:S05]  /*48d0*/  @!P0 NANOSLEEP.SYNCS 0x989680 ;  /* 0x009896800000895d */ /* 0x010fea0003900000 */
[----:B------:R-:W4:Y:S02]  /*48e0*/  @!P0 SYNCS.PHASECHK.TRANS64 P0, [R0+URZ], R3 ;  /* 0x00000003000085a7 */ /* 0x000f2400080010ff */
[----:B----4-:R-:W-:Y:S05]  /*48f0*/  @!P0 BRA `(.L_x_87) ;  /* 0xfffffffc00f08947 */ /* 0x010fea000383ffff */
[----:B------:R-:W-:Y:S05]  /*4900*/  BRA `(.L_x_86) ;  /* 0x00000000000c7947 */ /* 0x000fea0003800000 */
.L_x_82:
[----:B------:R-:W-:-:S04]  /*4910*/  UIADD3 UR4, UPT, UPT, UR26, 0x160, URZ ;  /* 0x000001601a047890 */ /* 0x000fc8000fffe0ff */
[----:B------:R-:W-:-:S09]  /*4920*/  UPRMT UR4, UR45, 0x654, UR4 ;  /* 0x000006542d047896 */ /* 0x000fd20008000004 */
[----:B------:R-:W-:Y:S03]  /*4930*/  SYNCS.ARRIVE.TRANS64.RED.A1T0 RZ, [UR4], RZ ;  /* 0x000000ffffff79a7 */ /* 0x000fe60008100404 */
.L_x_86:
[----:B-12---:R-:W-:Y:S01]  /*4940*/  SHF.L.U32 R3, RZ, 0x1f, RZ ;  /* 0x0000001fff037819 */ /* 0x006fe200000006ff */
[----:B------:R-:W-:Y:S01]  /*4950*/  UIADD3 UR4, UPT, UPT, UR26, 0x160, URZ ;  /* 0x000001601a047890 */ /* 0x000fe2000fffe0ff */
[----:B------:R-:W-:Y:S02]  /*4960*/  PLOP3.LUT P0, PT, PT, PT, UP1, 0x80, 0x8 ;  /* 0x000000000008781c */ /* 0x000fe40003f0f018 */
[----:B------:R-:W1:Y:S02]  /*4970*/  SYNCS.PHASECHK.TRANS64.TRYWAIT P1, [UR26+0x160], R3 ;  /* 0x00016003ff0075a7 */ /* 0x000e64000802111a */
[----:B-1----:R-:W-:Y:S09]  /*4980*/  @!P1 BRA `(.L_x_88) ;  /* 0x00000048008c9947 */ /* 0x002ff20003800000 */
.L_x_181:
[----:B------:R-:W-:Y:S01]  /*4990*/  @!UP1 UPRMT UR4, UR45, 0x654, UR4 ;  /* 0x000006542d049896 */ /* 0x000fe20008000004 */
[----:B------:R-:W-:Y:S01]  /*49a0*/  UMOV UR5, 0xffff ;  /* 0x0000ffff00057882 */ /* 0x000fe20000000000 */
[----:B------:R-:W-:-:S07]  /*49b0*/  UMOV UR6, 0x1 ;  /* 0x0000000100067882 */ /* 0x000fce0000000000 */
[----:B------:R-:W-:Y:S01]  /*49c0*/  @!P0 SYNCS.ARRIVE.TRANS64.RED.A1T0 RZ, [UR4], RZ ;  /* 0x000000ffffff89a7 */ /* 0x000fe20008100404 */
[----:B------:R-:W-:Y:S01]  /*49d0*/  NOP ;  /* 0x0000000000007918 */ /* 0x000fe20000000000 */
[----:B-1----:R-:W1:Y:S01]  /*49e0*/  LDS R0, [UR8+0x14] ;  /* 0x00001408ff007984 */ /* 0x002e620008000800 */
[----:B------:R-:W-:-:S04]  /*49f0*/  ULOP3.LUT UR4, UR44, 0xffff, URZ, 0xc0, !UPT ;  /* 0x0000ffff2c047892 */ /* 0x000fc8000f8ec0ff */
[----:B------:R-:W-:-:S04]  /*4a00*/  USHF.R.U32.HI UR4, URZ, 0x5, UR4 ;  /* 0x00000005ff047899 */ /* 0x000fc80008011604 */
[----:B------:R-:W-:Y:S02]  /*4a10*/  USHF.L.U32 UR5, UR5, UR4, URZ ;  /* 0x0000000405057299 */ /* 0x000fe400080006ff */
[----:B------:R-:W-:-:S04]  /*4a20*/  USHF.L.U32 UR4, UR6, UR4, URZ ;  /* 0x0000000406047299 */ /* 0x000fc800080006ff */
[----:B-1----:R-:W-:-:S04]  /*4a30*/  LOP3.LUT R0, R0, UR5, RZ, 0xc0, !PT ;  /* 0x0000000500007c12 */ /* 0x002fc8000f8ec0ff */
[----:B------:R-:W-:-:S13]  /*4a40*/  ISETP.NE.AND P0, PT, R0, UR5, PT ;  /* 0x0000000500007c0c */ /* 0x000fda000bf05270 */
[----:B------:R-:W-:Y:S05]  /*4a50*/  @P0 BRA `(.L_x_89) ;  /* 0x0000000000580947 */ /* 0x000fea0003800000 */
[----:B------:R-:W1:Y:S02]  /*4a60*/  LDS R0, [UR8+0x18] ;  /* 0x00001808ff007984 */ /* 0x000e640008000800 */
[----:B-1----:R-:W-:-:S04]  /*4a70*/  LOP3.LUT R0, R0, UR4, RZ, 0xc0, !PT ;  /* 0x0000000400007c12 */ /* 0x002fc8000f8ec0ff */
[----:B------:R-:W-:-:S13]  /*4a80*/  ISETP.NE.AND P0, PT, R0, UR4, PT ;  /* 0x0000000400007c0c */ /* 0x000fda000bf05270 */
[----:B------:R-:W-:Y:S05]  /*4a90*/  @P0 BRA `(.L_x_90) ;  /* 0x00000000003c0947 */ /* 0x000fea0003800000 */
[----:B------:R-:W1:Y:S01]  /*4aa0*/  S2R R2, SR_LANEID ;  /* 0x0000000000027919 */ /* 0x000e620000000000 */
[----:B------:R-:W-:Y:S01]  /*4ab0*/  ULOP3.LUT UR5, URZ, UR5, URZ, 0x33, !UPT ;  /* 0x00000005ff057292 */ /* 0x000fe2000f8e33ff */
[----:B------:R-:W-:Y:S01]  /*4ac0*/  LOP3.LUT R4, RZ, UR4, RZ, 0x33, !PT ;  /* 0x00000004ff047c12 */ /* 0x000fe2000f8e33ff */
[----:B------:R-:W-:Y:S02]  /*4ad0*/  VOTEU.ANY UR4, UPT, PT ;  /* 0x0000000000047886 */ /* 0x000fe400038e0100 */
[----:B------:R-:W-:Y:S01]  /*4ae0*/  UFLO.U32 UR4, UR4 ;  /* 0x00000004000472bd */ /* 0x000fe200080e0000 */
[----:B------:R-:W2:Y:S01]  /*4af0*/  REDUX UR6, R4 ;  /* 0x00000000040673c4 */ /* 0x000ea20000000000 */
[----:B------:R-:W-:-:S06]  /*4b00*/  IMAD.U32 R0, RZ, RZ, UR5 ;  /* 0x00000005ff007e24 */ /* 0x000fcc000f8e00ff */
[----:B------:R4:W-:Y:S01]  /*4b10*/  UTCATOMSWS.AND URZ, UR5 ;  /* 0x0000000500ff79e3 */ /* 0x0009e20008000000 */
[----:B------:R-:W3:Y:S01]  /*4b20*/  REDUX UR7, R0 ;  /* 0x00000000000773c4 */ /* 0x000ee20000000000 */
[----:B-1----:R-:W-:Y:S01]  /*4b30*/  ISETP.EQ.U32.AND P0, PT, R2, UR4, PT ;  /* 0x0000000402007c0c */ /* 0x002fe2000bf02070 */
[----:B--2---:R-:W-:Y:S01]  /*4b40*/  IMAD.U32 R2, RZ, RZ, UR6 ;  /* 0x00000006ff027e24 */ /* 0x004fe2000f8e00ff */
[----:B---3--:R-:W-:-:S11]  /*4b50*/  MOV R3, UR7 ;  /* 0x0000000700037c02 */ /* 0x008fd60008000f00 */
[----:B------:R4:W-:Y:S04]  /*4b60*/  @P0 ATOMS.AND RZ, [UR8+0x14], R3 ;  /* 0x00001403ffff098c */ /* 0x0009e8000a800008 */
[----:B------:R4:W-:Y:S01]  /*4b70*/  @P0 ATOMS.AND RZ, [UR8+0x18], R2 ;  /* 0x00001802ffff098c */ /* 0x0009e2000a800008 */
[----:B------:R-:W-:Y:S05]  /*4b80*/  BRA `(.L_x_91) ;  /* 0x0000000000147947 */ /* 0x000fea0003800000 */
.L_x_90:
[----:B------:R-:W-:Y:S02]  /*4b90*/  MOV R2, 0x4bb0 ;  /* 0x00004bb000027802 */ /* 0x000fe40000000f00 */
[----:B---3-5:R-:W-:Y:S05]  /*4ba0*/  CALL.REL.NOINC `($__internal_0_$__cuda_sm10x_tcgen05_guardrail_trap_col_being_dealloced_not_returned_by_alloc) ;  /* 0x0000004800f87944 */ /* 0x028fea0003c00000 */
[----:B------:R-:W-:Y:S05]  /*4bb0*/  BRA `(.L_x_91) ;  /* 0x0000000000087947 */ /* 0x000fea0003800000 */
.L_x_89:
[----:B------:R-:W-:Y:S02]  /*4bc0*/  MOV R2, 0x4be0 ;  /* 0x00004be000027802 */ /* 0x000fe40000000f00 */
[----:B---3-5:R-:W-:Y:S05]  /*4bd0*/  CALL.REL.NOINC `($__internal_2_$__cuda_sm10x_tcgen05_guardrail_trap_unallocated_columns_being_dealloced) ;  /* 0x0000004c00047944 */ /* 0x028fea0003c00000 */
.L_x_91:
[----:B------:R-:W-:Y:S01]  /*4be0*/  NOP ;  /* 0x0000000000007918 */ /* 0x000fe20000000000 */
[----:B----4-:R-:W-:Y:S05]  /*4bf0*/  EXIT ;  /* 0x000000000000794d */ /* 0x010fea0003800000 */
.L_x_62:
[----:B------:R-:W-:-:S09]  /*4c00*/  UISETP.NE.OR UP0, UPT, UR22, 0x3, !UP3 ;  /* 0x000000031600788c */ /* 0x000fd2000df05670 */
[----:B------:R-:W-:Y:S05]  /*4c10*/  BRA.U UP0, `(.L_x_92) ;  /* 0x0000000d00fc7547 */ /* 0x000fea000b800000 */
[----:B------:R-:W1:Y:S01]  /*4c20*/  S2UR UR6, SR_CgaCtaId ;  /* 0x00000000000679c3 */ /* 0x000e620000008800 */
[----:B------:R-:W2:Y:S01]  /*4c30*/  LDCU UR33, c[0x0][0x370] ;  /* 0x00006e00ff2177ac */ /* 0x000ea20008000800 */
[----:B------:R-:W-:Y:S02]  /*4c40*/  HFMA2 R13, -RZ, RZ, 0, 0 ;  /* 0x00000000ff0d7431 */ /* 0x000fe400000001ff */
[----:B------:R-:W-:Y:S01]  /*4c50*/  IMAD.MOV.U32 R15, RZ, RZ, 0x1 ;  /* 0x00000001ff0f7424 */ /* 0x000fe200078e00ff */
[----:B------:R-:W-:Y:S01]  /*4c60*/  MOV R7, 0x2000 ;  /* 0x0000200000077802 */ /* 0x000fe20000000f00 */
[----:B------:R-:W2:Y:S01]  /*4c70*/  LDCU.128 UR28, c[0x0][0xb10] ;  /* 0x00016200ff1c77ac */ /* 0x000ea20008000c00 */
[----:B------:R-:W-:Y:S01]  /*4c80*/  IMAD.MOV.U32 R14, RZ, RZ, RZ ;  /* 0x000000ffff0e7224 */ /* 0x000fe200078e00ff */
[----:B------:R-:W3:Y:S01]  /*4c90*/  LDC.64 R16, c[0x0][0x348] ;  /* 0x0000d200ff107b82 */ /* 0x000ee20000000a00 */
[----:B------:R-:W4:Y:S01]  /*4ca0*/  LDCU UR27, c[0x0][0x374] ;  /* 0x00006e80ff1b77ac */ /* 0x000f220008000800 */
[----:B------:R-:W4:Y:S06]  /*4cb0*/  LDCU UR15, c[0x0][0xb0c] ;  /* 0x00016180ff0f77ac */ /* 0x000f2c0008000800 */
[----:B------:R-:W3:Y:S01]  /*4cc0*/  LDC.64 R2, c[0x0][0x888] ;  /* 0x00022200ff027b82 */ /* 0x000ee20000000a00 */
[----:B------:R-:W4:Y:S01]  /*4cd0*/  LDCU UR38, c[0x0][0xb20] ;  /* 0x00016400ff2677ac */ /* 0x000f220008000800 */
[----:B------:R-:W4:Y:S06]  /*4ce0*/  LDCU UR4, c[0x0][0xb30] ;  /* 0x00016600ff0477ac */ /* 0x000f2c0008000800 */
[----:B------:R-:W3:Y:S01]  /*4cf0*/  LDC.64 R4, c[0x0][0x890] ;  /* 0x00022400ff047b82 */ /* 0x000ee20000000a00 */
[----:B------:R-:W-:Y:S01]  /*4d00*/  UMOV UR24, 0x400 ;  /* 0x0000040000187882 */ /* 0x000fe20000000000 */
[----:B------:R-:W-:-:S02]  /*4d10*/  UPLOP3.LUT UP3, UPT, UPT, UPT, UPT, 0x40, 0x4 ;  /* 0x000000000004789c */ /* 0x000fc40003f6e870 */
[----:B-1----:R-:W-:Y:S02]  /*4d20*/  ULEA UR24, UR6, UR24, 0x18 ;  /* 0x0000001806187291 */ /* 0x002fe4000f8ec0ff */
[----:B--2---:R-:W-:Y:S02]  /*4d30*/  UIMAD.WIDE.U32 UR6, UR33, UR28, URZ ;  /* 0x0000001c210672a5 */ /* 0x004fe4000f8e00ff */
[----:B----4-:R-:W-:Y:S02]  /*4d40*/  UIMAD.WIDE.U32 UR8, UR27, UR31, URZ ;  /* 0x0000001f1b0872a5 */ /* 0x010fe4000f8e00ff */
[----:B------:R-:W-:Y:S02]  /*4d50*/  UISETP.GE.AND UP0, UPT, UR40, 0x1, UPT ;  /* 0x000000012800788c */ /* 0x000fe4000bf06270 */
[----:B------:R-:W-:Y:S01]  /*4d60*/  UISETP.NE.AND UP4, UPT, UR40, 0x1, UPT ;  /* 0x000000012800788c */ /* 0x000fe2000bf85270 */
[----:B------:R-:W-:Y:S02]  /*4d70*/  UMOV UR6, UR7 ;  /* 0x0000000700067c82 */ /* 0x000fe40008000000 */
[----:B------:R-:W-:Y:S01]  /*4d80*/  UMOV UR34, UR9 ;  /* 0x0000000900227c82 */ /* 0x000fe20008000000 */
[----:B------:R-:W1:Y:S01]  /*4d90*/  LDCU.64 UR16, c[0x0][0xb28] ;  /* 0x00016500ff1077ac */ /* 0x000e620008000a00 */
[----:B------:R-:W-:-:S02]  /*4da0*/  UISETP.NE.AND UP6, UPT, UR15, 0x1, UPT ;  /* 0x000000010f00788c */ /* 0x000fc4000bfc5270 */
[----:B------:R-:W-:Y:S02]  /*4db0*/  UISETP.NE.AND UP5, UPT, UR30, 0x1, UPT ;  /* 0x000000011e00788c */ /* 0x000fe4000bfa5270 */
[----:B------:R-:W-:Y:S02]  /*4dc0*/  USHF.R.U32.HI UR35, URZ, UR29, UR6 ;  /* 0x0000001dff237299 */ /* 0x000fe40008011606 */
[----:B------:R-:W-:Y:S02]  /*4dd0*/  USHF.R.U32.HI UR34, URZ, UR38, UR34 ;  /* 0x00000026ff227299 */ /* 0x000fe40008011622 */
[----:B------:R-:W-:Y:S01]  /*4de0*/  UISETP.NE.AND UP2, UPT, UR4, 0x1, UPT ;  /* 0x000000010400788c */ /* 0x000fe2000bf45270 */
[----:B------:R-:W-:-:S10]  /*4df0*/  UMOV UR12, URZ ;  /* 0x000000ff000c7c82 */ /* 0x000fd40008000000 */
.L_x_101:
[C---:B------:R-:W-:Y:S02]  /*4e00*/  LEA R12, R14.reuse, UR24, 0x3 ;  /* 0x000000180e0c7c11 */ /* 0x040fe4000f8e18ff */
[----:B------:R-:W-:Y:S02]  /*4e10*/  SHF.L.U32 R9, R13, 0x1f, RZ ;  /* 0x0000001f0d097819 */ /* 0x000fe400000006ff */
[----:B------:R-:W-:Y:S02]  /*4e20*/  LEA R10, R14, UR24, 0x4 ;  /* 0x000000180e0a7c11 */ /* 0x000fe4000f8e20ff */
[----:B------:R-:W2:Y:S02]  /*4e30*/  SYNCS.PHASECHK.TRANS64.TRYWAIT P0, [R12+URZ+0xe0], R9 ;  /* 0x0000e0090c0075a7 */ /* 0x000ea400080011ff */
[----:B--2-4-:R-:W-:Y:S05]  /*4e40*/  @!P0 BRA `(.L_x_93) ;  /* 0x0000004400748947 */ /* 0x014fea0003800000 */
.L_x_182:
[----:B--2---:R-:W2:Y:S01]  /*4e50*/  LDS.128 R8, [R10+0x170] ;  /* 0x000170000a087984 */ /* 0x004ea20000000c00 */
[----:B------:R-:W-:Y:S01]  /*4e60*/  UISETP.GE.AND UP0, UPT, UR40, 0x1, UPT ;  /* 0x000000012800788c */ /* 0x000fe2000bf06270 */
[----:B------:R-:W-:Y:S01]  /*4e70*/  @!PT LDS RZ, [RZ] ;  /* 0x00000000fffff984 */ /* 0x000fe20000000800 */
[----:B------:R-:W-:Y:S01]  /*4e80*/  @!PT LDS RZ, [RZ] ;  /* 0x00000000fffff984 */ /* 0x000fe20000000800 */
[----:B------:R-:W-:Y:S01]  /*4e90*/  @!PT LDS RZ, [RZ] ;  /* 0x00000000fffff984 */ /* 0x000fe20000000800 */
[----:B------:R-:W-:Y:S01]  /*4ea0*/  @!PT LDS RZ, [RZ] ;  /* 0x00000000fffff984 */ /* 0x000fe20000000800 */
[----:B------:R4:W-:Y:S06]  /*4eb0*/  MEMBAR.ALL.CTA ;  /* 0x0000000000007992 */ /* 0x0009ec0000008000 */
[----:B----4-:R-:W4:Y:S01]  /*4ec0*/  FENCE.VIEW.ASYNC.S ;  /* 0x00000000000073c6 */ /* 0x010f220000000000 */
[----:B--2---:R-:W-:Y:S11]  /*4ed0*/  LOP3.LUT P0, RZ, R10, 0x1, RZ, 0xc0, !PT ;  /* 0x000000010aff7812 */ /* 0x004ff6000780c0ff */
[----:B------:R-:W-:Y:S02]  /*4ee0*/  @!UPT UIADD3 URZ, UPT, UPT, URZ, URZ, URZ ;  /* 0x000000fffffff290 */ /* 0x000fe4000fffe0ff */
[----:B----4-:R-:W-:Y:S01]  /*4ef0*/  VOTEU.ANY UP1, P0 ;  /* 0x0000000000ff7886 */ /* 0x010fe20000020100 */
[----:B------:R-:W-:Y:S11]  /*4f00*/  PLOP3.LUT P0, PT, PT, PT, UP1, 0x80, 0x8 ;  /* 0x000000000008781c */ /* 0x000ff60003f0f018 */
[----:B------:R-:W-:Y:S02]  /*4f10*/  @!UPT UIADD3 URZ, UPT, UPT, URZ, URZ, URZ ;  /* 0x000000fffffff290 */ /* 0x000fe4000fffe0ff */
[----:B------:R-:W-:Y:S02]  /*4f20*/  @P0 SHF.R.U32.HI R0, RZ, 0x10, R9 ;  /* 0x00000010ff000819 */ /* 0x000fe40000011609 */
[----:B------:R-:W-:Y:S02]  /*4f30*/  @P0 MOV R6, R8 ;  /* 0x0000000800060202 */ /* 0x000fe40000000f00 */
[----:B------:R-:W-:Y:S01]  /*4f40*/  @P0 R2UR UR4, R0 ;  /* 0x00000000000402ca */ /* 0x000fe200000e0000 */
[----:B------:R-:W-:Y:S01]  /*4f50*/  VIADD R0, R12, 0xf0 ;  /* 0x000000f00c007836 */ /* 0x000fe20000000000 */
[----:B------:R-:W-:Y:S02]  /*4f60*/  @P0 LOP3.LUT R8, R9, 0xffff, RZ, 0xc0, !PT ;  /* 0x0000ffff09080812 */ /* 0x000fe400078ec0ff */
[----:B------:R-:W-:Y:S02]  /*4f70*/  @P0 R2UR UR6, R6 ;  /* 0x00000000060602ca */ /* 0x000fe400000e0000 */
[----:B------:R-:W-:Y:S02]  /*4f80*/  PRMT R0, RZ, 0x654, R0 ;  /* 0x00000654ff007816 */ /* 0x000fe40000000000 */
[----:B------:R-:W-:Y:S02]  /*4f90*/  @P0 R2UR UR5, R8 ;  /* 0x00000000080502ca */ /* 0x000fe400000e0000 */
[----:B------:R2:W-:Y:S03]  /*4fa0*/  SYNCS.ARRIVE.TRANS64.RED.A1T0 RZ, [R0+URZ], RZ ;  /* 0x000000ff00ff79a7 */ /* 0x0005e600081004ff */
[----:B------:R-:W-:Y:S04]  /*4fb0*/  @UP1 UMOV UR25, UR4 ;  /* 0x0000000400191c82 */ /* 0x000fe80008000000 */
[----:B------:R-:W-:Y:S04]  /*4fc0*/  @UP1 UMOV UR14, UR6 ;  /* 0x00000006000e1c82 */ /* 0x000fe80008000000 */
[----:B------:R-:W-:Y:S01]  /*4fd0*/  @UP1 UMOV UR13, UR5 ;  /* 0x00000005000d1c82 */ /* 0x000fe20008000000 */
[----:B------:R-:W-:Y:S05]  /*4fe0*/  BRA.U !UP0, `(.L_x_94) ;  /* 0x0000000108a47547 */ /* 0x000fea000b800000 */
[----:B------:R-:W-:Y:S02]  /*4ff0*/  UIMAD.WIDE.U32 UR8, UR13, UR31, URZ ;  /* 0x0000001f0d0872a5 */ /* 0x000fe4000f8e00ff */
[----:B------:R-:W-:Y:S02]  /*5000*/  UIMAD.WIDE.U32 UR10, UR14, UR28, URZ ;  /* 0x0000001c0e0a72a5 */ /* 0x000fe4000f8e00ff */
[----:B------:R-:W-:Y:S02]  /*5010*/  USEL UR4, UR27, UR34, !UP5 ;  /* 0x000000221b047287 */ /* 0x000fe4000e800000 */
[----:B------:R-:W-:Y:S02]  /*5020*/  USEL UR7, UR33, UR35, !UP6 ;  /* 0x0000002321077287 */ /* 0x000fe4000f000000 */
[----:B-1----:R-:W-:Y:S02]  /*5030*/  UIMAD.WIDE.U32 UR18, UR4, UR16, URZ ;  /* 0x00000010041272a5 */ /* 0x002fe4000f8e00ff */
[----:B------:R-:W-:Y:S01]  /*5040*/  UIMAD.WIDE.U32 UR20, UR7, UR16, URZ ;  /* 0x00000010071472a5 */ /* 0x000fe2000f8e00ff */
[----:B------:R-:W-:Y:S02]  /*5050*/  UMOV UR5, UR9 ;  /* 0x0000000900057c82 */ /* 0x000fe40008000000 */
[----:B------:R-:W-:Y:S03]  /*5060*/  USHF.R.U32.HI UR6, URZ, UR38, UR5 ;  /* 0x00000026ff067299 */ /* 0x000fe60008011605 */
[----:B------:R-:W-:Y:S01]  /*5070*/  UMOV UR5, UR11 ;  /* 0x0000000b00057c82 */ /* 0x000fe20008000000 */
[----:B------:R-:W-:Y:S02]  /*5080*/  USEL UR6, UR13, UR6, !UP5 ;  /* 0x000000060d067287 */ /* 0x000fe4000e800000 */
[----:B------:R-:W-:Y:S02]  /*5090*/  USHF.R.U32.HI UR8, URZ, UR29, UR5 ;  /* 0x0000001dff087299 */ /* 0x000fe40008011605 */
[----:B------:R-:W-:Y:S01]  /*50a0*/  UIMAD.WIDE.U32 UR10, UR6, UR16, URZ ;  /* 0x00000010060a72a5 */ /* 0x000fe2000f8e00ff */
[----:B------:R-:W-:Y:S02]  /*50b0*/  UMOV UR5, UR19 ;  /* 0x0000001300057c82 */ /* 0x000fe40008000000 */
[----:B------:R-:W-:Y:S03]  /*50c0*/  @UP4 USHF.R.U32.HI UR4, URZ, UR17, UR5 ;  /* 0x00000011ff044299 */ /* 0x000fe60008011605 */
[----:B------:R-:W-:Y:S01]  /*50d0*/  UMOV UR5, UR21 ;  /* 0x0000001500057c82 */ /* 0x000fe20008000000 */
[----:B------:R-:W-:Y:S02]  /*50e0*/  UIMAD UR4, UR40, UR4, URZ ;  /* 0x00000004280472a4 */ /* 0x000fe4000f8e02ff */
[----:B------:R-:W-:Y:S02]  /*50f0*/  @UP4 USHF.R.U32.HI UR7, URZ, UR17, UR5 ;  /* 0x00000011ff074299 */ /* 0x000fe40008011605 */
[----:B------:R-:W-:Y:S02]  /*5100*/  USEL UR5, UR14, UR8, !UP6 ;  /* 0x000000080e057287 */ /* 0x000fe4000f000000 */
[----:B------:R-:W-:Y:S02]  /*5110*/  UIMAD UR8, UR40, UR7, URZ ;  /* 0x00000007280872a4 */ /* 0x000fe4000f8e02ff */
[----:B------:R-:W-:Y:S03]  /*5120*/  UISETP.GE.AND UP0, UPT, UR6, UR4, UPT ;  /* 0x000000040600728c */ /* 0x000fe6000bf06270 */
[----:B------:R-:W-:Y:S01]  /*5130*/  UMOV UR4, UR11 ;  /* 0x0000000b00047c82 */ /* 0x000fe20008000000 */
[----:B------:R-:W-:Y:S02]  /*5140*/  UISETP.GE.OR UP0, UPT, UR5, UR8, UP0 ;  /* 0x000000080500728c */ /* 0x000fe40008706670 */
[----:B------:R-:W-:Y:S02]  /*5150*/  USHF.R.U32.HI UR4, URZ, UR17, UR4 ;  /* 0x00000011ff047299 */ /* 0x000fe40008011604 */
[----:B------:R-:W-:Y:S02]  /*5160*/  UIMAD.WIDE.U32 UR8, UR5, UR16, URZ ;  /* 0x00000010050872a5 */ /* 0x000fe4000f8e00ff */
[----:B------:R-:W-:Y:S04]  /*5170*/  USEL UR10, UR6, UR4, !UP4 ;  /* 0x00000004060a7287 */ /* 0x000fe8000e000000 */
[----:B------:R-:W-:Y:S01]  /*5180*/  UIADD3 UR11, UPT, UPT, -UR10, URZ, URZ ;  /* 0x000000ff0a0b7290 */ /* 0x000fe2000fffe1ff */
[----:B------:R-:W-:Y:S02]  /*5190*/  @!UP0 UMOV UR4, UR9 ;  /* 0x0000000900048c82 */ /* 0x000fe40008000000 */
[----:B------:R-:W-:Y:S02]  /*51a0*/  @!UP0 USHF.R.U32.HI UR4, URZ, UR17, UR4 ;  /* 0x00000011ff048299 */ /* 0x000fe40008011604 */
[----:B------:R-:W-:Y:S02]  /*51b0*/  UIMAD UR8, UR40, UR11, UR6 ;  /* 0x0000000b280872a4 */ /* 0x000fe4000f8e0206 */
[----:B------:R-:W-:Y:S04]  /*51c0*/  @!UP0 USEL UR4, UR5, UR4, !UP4 ;  /* 0x0000000405048287 */ /* 0x000fe8000e000000 */
[----:B------:R-:W-:Y:S02]  /*51d0*/  @!UP0 UIMAD UR8, UR7, UR8, UR4 ;  /* 0x00000008070882a4 */ /* 0x000fe4000f8e0204 */
[----:B------:R-:W-:Y:S02]  /*51e0*/  @!UP0 UIADD3 UR9, UPT, UPT, UR10, -UR4, URZ ;  /* 0x800000040a098290 */ /* 0x000fe4000fffe0ff */
[----:B------:R-:W-:Y:S02]  /*51f0*/  UIADD3 UR4, UPT, UPT, -UR5, URZ, URZ ;  /* 0x000000ff05047290 */ /* 0x000fe4000fffe1ff */
[----:B------:R-:W-:Y:S02]  /*5200*/  UIADD3 UR7, UPT, UPT, -UR6, URZ, URZ ;  /* 0x000000ff06077290 */ /* 0x000fe4000fffe1ff */
[----:B------:R-:W-:Y:S02]  /*5210*/  @!UP0 UIMAD UR6, UR9, UR40, UR5 ;  /* 0x00000028090682a4 */ /* 0x000fe4000f8e0205 */
[----:B------:R-:W-:Y:S02]  /*5220*/  UIMAD UR14, UR15, UR4, UR14 ;  /* 0x000000040f0e72a4 */ /* 0x000fe4000f8e020e */
[----:B------:R-:W-:Y:S01]  /*5230*/  UIMAD UR13, UR30, UR7, UR13 ;  /* 0x000000071e0d72a4 */ /* 0x000fe2000f8e020d */
[----:B------:R-:W-:Y:S02]  /*5240*/  @!UP0 UMOV UR5, UR8 ;  /* 0x0000000800058c82 */ /* 0x000fe40008000000 */
[----:B------:R-:W-:Y:S02]  /*5250*/  UIMAD UR14, UR5, UR15, UR14 ;  /* 0x0000000f050e72a4 */ /* 0x000fe4000f8e020e */
[----:B------:R-:W-:Y:S11]  /*5260*/  UIMAD UR13, UR6, UR30, UR13 ;  /* 0x0000001e060d72a4 */ /* 0x000ff6000f8e020d */
[----:B------:R-:W-:Y:S01]  /*5270*/  @!UPT UIADD3 URZ, UPT, UPT, URZ, URZ, URZ ;  /* 0x000000fffffff290 */ /* 0x000fe2000fffe0ff */
.L_x_94:
[----:B------:R-:W4:Y:S01]  /*5280*/  @!UP2 LDCU.128 UR20, c[0x0][0xb10] ;  /* 0x00016200ff14a7ac */ /* 0x000f220008000c00 */
[C---:B---3--:R-:W-:Y:S02]  /*5290*/  ISETP.NE.U32.AND P1, PT, R4.reuse, RZ, PT ;  /* 0x000000ff0400720c */ /* 0x048fe40003f25070 */
[----:B------:R-:W-:Y:S02]  /*52a0*/  ISETP.NE.U32.AND P0, PT, R4, RZ, PT ;  /* 0x000000ff0400720c */ /* 0x000fe40003f05070 */
[C---:B------:R-:W-:Y:S02]  /*52b0*/  ISETP.NE.AND.EX P1, PT, R5.reuse, RZ, PT, P1 ;  /* 0x000000ff0500720c */ /* 0x040fe40003f25310 */
[----:B------:R-:W-:Y:S01]  /*52c0*/  ISETP.NE.AND.EX P0, PT, R5, RZ, PT, P0 ;  /* 0x000000ff0500720c */ /* 0x000fe20003f05300 */
[----:B------:R-:W3:Y:S01]  /*52d0*/  @!UP2 LDCU UR5, c[0x0][0xb0c] ;  /* 0x00016180ff05a7ac */ /* 0x000ee20008000800 */
[----:B------:R-:W-:Y:S02]  /*52e0*/  USHF.L.U32 UR11, UR26, 0x7, URZ ;  /* 0x000000071a0b7899 */ /* 0x000fe400080006ff */
[----:B------:R-:W-:Y:S02]  /*52f0*/  USHF.L.U32 UR10, UR32, 0x6, URZ ;  /* 0x00000006200a7899 */ /* 0x000fe400080006ff */
[----:B----4-:R-:W-:Y:S07]  /*5300*/  UIMAD.WIDE.U32 UR6, UR14, UR20, URZ ;  /* 0x000000140e0672a5 */ /* 0x010fee000f8e00ff */
[----:B------:R-:W-:Y:S01]  /*5310*/  @!UP2 UMOV UR4, UR7 ;  /* 0x000000070004ac82 */ /* 0x000fe20008000000 */
[----:B---3--:R-:W-:Y:S02]  /*5320*/  @!UP2 UISETP.NE.AND UP0, UPT, UR5, 0x1, UPT ;  /* 0x000000010500a88c */ /* 0x008fe4000bf05270 */
[----:B------:R-:W-:Y:S02]  /*5330*/  @!UP2 USHF.R.U32.HI UR4, URZ, UR21, UR4 ;  /* 0x00000015ff04a299 */ /* 0x000fe40008011604 */
[----:B------:R-:W-:Y:S02]  /*5340*/  UIMAD.WIDE.U32 UR6, UR13, UR23, URZ ;  /* 0x000000170d0672a5 */ /* 0x000fe4000f8e00ff */
[----:B------:R-:W-:Y:S02]  /*5350*/  @!UP2 USEL UR8, UR14, UR4, !UP0 ;  /* 0x000000040e08a287 */ /* 0x000fe4000c000000 */
[----:B------:R-:W-:Y:S03]  /*5360*/  @!UP2 UISETP.NE.AND UP0, UPT, UR22, 0x1, UPT ;  /* 0x000000011600a88c */ /* 0x000fe6000bf05270 */
[----:B------:R-:W-:Y:S02]  /*5370*/  @!UP2 UMOV UR6, UR7 ;  /* 0x000000070006ac82 */ /* 0x000fe40008000000 */
[----:B------:R-:W3:Y:S02]  /*5380*/  @!UP2 LDCU UR4, c[0x0][0xb20] ;  /* 0x00016400ff04a7ac */ /* 0x000ee40008000800 */
[----:B---3--:R-:W-:Y:S04]  /*5390*/  @!UP2 USHF.R.U32.HI UR6, URZ, UR4, UR6 ;  /* 0x00000004ff06a299 */ /* 0x008fe80008011606 */
[----:B------:R-:W-:Y:S04]  /*53a0*/  @!UP2 USEL UR6, UR13, UR6, !UP0 ;  /* 0x000000060d06a287 */ /* 0x000fe8000c000000 */
[----:B------:R-:W-:Y:S02]  /*53b0*/  @!UP2 UIADD3 UR4, UPT, UPT, -UR8, UR6, URZ ;  /* 0x000000060804a290 */ /* 0x000fe4000fffe1ff */
[----:B------:R-:W-:Y:S02]  /*53c0*/  @!UP2 UIADD3 UR6, UPT, UPT, UR8, -UR6, URZ ;  /* 0x800000060806a290 */ /* 0x000fe4000fffe0ff */
[----:B------:R-:W-:Y:S02]  /*53d0*/  @!UP2 UIMAD UR14, UR4, UR5, UR14 ;  /* 0x00000005040ea2a4 */ /* 0x000fe4000f8e020e */
[----:B------:R-:W-:Y:S01]  /*53e0*/  @!UP2 UIMAD UR13, UR6, UR22, UR13 ;  /* 0x00000016060da2a4 */ /* 0x000fe2000f8e020d */
[----:B------:R-:W-:Y:S11]  /*53f0*/  BRA.U UP3, `(.L_x_95) ;  /* 0x0000000103107547 */ /* 0x000ff6000b800000 */
[----:B--2---:R-:W-:Y:S04]  /*5400*/  MOV R0, UR37 ;  /* 0x0000002500007c02 */ /* 0x004fe80008000f00 */
[----:B------:R-:W-:Y:S04]  /*5410*/  SHF.L.U32 R9, R0, 0x1f, RZ ;  /* 0x0000001f00097819 */ /* 0x000fe800000006ff */
[----:B------:R-:W2:Y:S02]  /*5420*/  SYNCS.PHASECHK.TRANS64.TRYWAIT P2, [UR24+0xd8], R9 ;  /* 0x0000d809ff0075a7 */ /* 0x000ea40008041118 */
[----:B--2---:R-:W-:Y:S05]  /*5430*/  @!P2 BRA `(.L_x_96) ;  /* 0x00000040000ca947 */ /* 0x004fea0003800000 */
.L_x_95:
[----:B------:R-:W-:Y:S05]  /*5440*/  @!P1 BRA `(.L_x_97) ;  /* 0x0000000000309947 */ /* 0x000fea0003800000 */
[----:B------:R-:W-:Y:S01]  /*5450*/  ISETP.NE.U32.AND P1, PT, R2, RZ, PT ;  /* 0x000000ff0200720c */ /* 0x000fe20003f25070 */
[----:B------:R-:W3:Y:S01]  /*5460*/  LDCU.64 UR4, c[0x0][0x358] ;  /* 0x00006b00ff0477ac */ /* 0x000ee20008000a00 */
[----:B------:R-:W-:Y:S02]  /*5470*/  IMAD.MOV.U32 R88, RZ, RZ, 0x1 ;  /* 0x00000001ff587424 */ /* 0x000fe400078e00ff */
[----:B------:R-:W-:Y:S11]  /*5480*/  ISETP.NE.AND.EX P1, PT, R3, RZ, PT, P1 ;  /* 0x000000ff0300720c */ /* 0x000ff60003f25310 */
[----:B------:R-:W-:Y:S02]  /*5490*/  @!UPT UIADD3 URZ, UPT, UPT, URZ, URZ, URZ ;  /* 0x000000fffffff290 */ /* 0x000fe4000fffe0ff */
[----:B--2---:R-:W2:Y:S01]  /*54a0*/  @P1 LDC.64 R8, c[0x0][0x888] ;  /* 0x00022200ff081b82 */ /* 0x004ea20000000a00 */
[----:B------:R-:W-:Y:S04]  /*54b0*/  @P1 IMAD R0, R4, UR36, RZ ;  /* 0x0000002404001c24 */ /* 0x000fe8000f8e02ff */
[----:B--2---:R-:W-:Y:S04]  /*54c0*/  @P1 IMAD.WIDE R8, R0, 0x4, R8 ;  /* 0x0000000400081825 */ /* 0x004fe800078e0208 */
[----:B------:R-:W-:Y:S01]  /*54d0*/  HFMA2 R0, -RZ, RZ, 0, 5.9604644775390625e-08 ;  /* 0x00000001ff007431 */ /* 0x000fe200000001ff */
[----:B---3-5:R3:W5:Y:S04]  /*54e0*/  @P1 LDG.E R41, desc[UR4][R8.64] ;  /* 0x0000000408291981 */ /* 0x028768000c1e1900 */
[----:B------:R-:W-:Y:S01]  /*54f0*/  @!P1 PRMT R88, R0, 0x7610, R88 ;  /* 0x0000761000589816 */ /* 0x000fe20000000058 */
[----:B---3--:R-:W4:Y:S06]  /*5500*/  @!P1 LDC R41, c[0x0][0x880] ;  /* 0x00022000ff299b82 */ /* 0x008f2c0000000800 */
.L_x_97:
[----:B----45:R-:W-:Y:S01]  /*5510*/  @!P0 FSETP.EQ.AND P1, PT, R41, RZ, PT ;  /* 0x000000ff2900820b */ /* 0x030fe20003f22000 */
[----:B------:R-:W-:Y:S01]  /*5520*/  @!UPT UIADD3 URZ, UPT, UPT, URZ, URZ, URZ ;  /* 0x000000fffffff290 */ /* 0x000fe2000fffe0ff */
[----:B------:R-:W-:Y:S11]  /*5530*/  @!P0 BRA `(.L_x_98) ;  /* 0x0000000000188947 */ /* 0x000ff60003800000 */
[----:B------:R-:W-:Y:S02]  /*5540*/  LOP3.LUT P0, RZ, R88, 0xff, RZ, 0xc0, !PT ;  /* 0x000000ff58ff7812 */ /* 0x000fe4000780c0ff */
[----:B------:R-:W-:Y:S04]  /*5550*/  ISETP.NE.U32.AND P1, PT, R2, RZ, PT ;  /* 0x000000ff0200720c */ /* 0x000fe80003f25070 */
[----:B------:R-:W-:Y:S04]  /*5560*/  ISETP.NE.AND.EX P1, PT, R3, RZ, PT, P1 ;  /* 0x000000ff0300720c */ /* 0x000fe80003f25310 */
[----:B------:R-:W-:Y:S03]  /*5570*/  PLOP3.LUT P1, PT, P1, PT, PT, 0x8, 0x80 ;  /* 0x000000000080781c */ /* 0x000fe60000f2e170 */
[----:B------:R-:W-:Y:S11]  /*5580*/  @P0 FSETP.EQ.AND P1, PT, R41, RZ, PT ;  /* 0x000000ff2900020b */ /* 0x000ff60003f22000 */
[----:B------:R-:W-:Y:S02]  /*5590*/  @!UPT UIADD3 URZ, UPT, UPT, URZ, URZ, URZ ;  /* 0x000000fffffff290 */ /* 0x000fe4000fffe0ff */
.L_x_98:
[----:B------:R-:W-:Y:S01]  /*55a0*/  ULEA UR4, UR12, UR24, 0x3 ;  /* 0x000000180c047291 */ /* 0x000fe2000f8e18ff */
[----:B--2---:R-:W-:Y:S02]  /*55b0*/  SHF.L.U32 R9, R15, 0x1f, RZ ;  /* 0x0000001f0f097819 */ /* 0x004fe400000006ff */
[----:B------:R-:W-:Y:S04]  /*55c0*/  ELECT P0, URZ, PT ;  /* 0x0000000000ff782f */ /* 0x000fe80003800000 */
[----:B------:R-:W-:Y:S02]  /*55d0*/  PLOP3.LUT P1, PT, P1, P0, PT, 0xf2, 0x2f ;  /* 0x00000000002f781c */ /* 0x000fe40000f21e72 */
[----:B------:R-:W2:Y:S11]  /*55e0*/  SYNCS.PHASECHK.TRANS64.TRYWAIT P2, [UR4+0xb8], R9 ;  /* 0x0000b809ff0075a7 */ /* 0x000eb60008041104 */
[----:B------:R-:W-:Y:S05]  /*55f0*/  @!P1 IADD3 R8, P0, PT, R16, 0x580, RZ ;  /* 0x0000058010089810 */ /* 0x000fea0007f1e0ff */
[----:B------:R-:W-:Y:S01]  /*5600*/  @!P1 IMAD.X R6, RZ, RZ, R17, P0 ;  /* 0x000000ffff069224 */ /* 0x000fe200000e0611 */
[----:B--2---:R-:W-:Y:S07]  /*5610*/  @!P2 BRA `(.L_x_99) ;  /* 0x0000003c00aca947 */ /* 0x004fee0003800000 */
.L_x_185:
[----:B------:R-:W3:Y:S01]  /*5620*/  S2UR UR20, SR_CgaCtaId ;  /* 0x00000000001479c3 */ /* 0x000ee20000008800 */
[----:B------:R-:W-:Y:S01]  /*5630*/  @!P1 R2UR UR7, R6 ;  /* 0x00000000060792ca */ /* 0x000fe200000e0000 */
[----:B------:R-:W-:Y:S01]  /*5640*/  UIADD3 UR5, UPT, UPT, UR12, 0x1, URZ ;  /* 0x000000010c057890 */ /* 0x000fe2000fffe0ff */
[----:B------:R-:W-:Y:S01]  /*5650*/  @!P1 R2UR UR6, R8 ;  /* 0x00000000080692ca */ /* 0x000fe200000e0000 */
[----:B------:R-:W-:Y:S01]  /*5660*/  UIADD3 UR9, UPT, UPT, UR4, 0xa0, URZ ;  /* 0x000000a004097890 */ /* 0x000fe2000fffe0ff */
[----:B------:R-:W-:Y:S01]  /*5670*/  @!P1 IMAD.MOV.U32 R6, RZ, RZ, 0x2000 ;  /* 0x00002000ff069424 */ /* 0x000fe200078e00ff */
[----:B------:R-:W-:Y:S01]  /*5680*/  UISETP.NE.AND UP0, UPT, UR5, 0x3, UPT ;  /* 0x000000030500788c */ /* 0x000fe2000bf05270 */
[----:B------:R-:W-:Y:S01]  /*5690*/  VIADD R14, R14, 0x1 ;  /* 0x000000010e0e7836 */ /* 0x000fe20000000000 */
[----:B------:R-:W-:Y:S01]  /*56a0*/  UMOV UR22, 0x0 ;  /* 0x0000000000167882 */ /* 0x000fe20000000000 */
[----:B------:R-:W-:Y:S05]  /*56b0*/  UMOV UR23, 0x10000000 ;  /* 0x1000000000177882 */ /* 0x000fea0000000000 */
[----:B--2---:R-:W-:Y:S01]  /*56c0*/  IMAD.U32 R9, RZ, RZ, UR7 ;  /* 0x00000007ff097e24 */ /* 0x004fe2000f8e00ff */
[----:B------:R-:W-:Y:S01]  /*56d0*/  USEL UR7, URZ, 0x1, UP0 ;  /* 0x00000001ff077887 */ /* 0x000fe20008000000 */
[----:B------:R-:W-:Y:S01]  /*56e0*/  IMAD.U32 R8, RZ, RZ, UR6 ;  /* 0x00000006ff087e24 */ /* 0x000fe2000f8e00ff */
[----:B------:R-:W-:Y:S02]  /*56f0*/  USEL UR6, UR5, URZ, UP0 ;  /* 0x000000ff05067287 */ /* 0x000fe40008000000 */
[----:B------:R-:W-:Y:S01]  /*5700*/  VOTEU.ALL UP0, P1 ;  /* 0x0000000000ff7886 */ /* 0x000fe20000800000 */
[----:B------:R-:W-:Y:S02]  /*5710*/  @!P1 R2UR UR19, R9 ;  /* 0x00000000091392ca */ /* 0x000fe400000e0000 */
[----:B------:R-:W-:Y:S02]  /*5720*/  @!P1 R2UR UR18, R8 ;  /* 0x00000000081292ca */ /* 0x000fe400000e0000 */
[----:B------:R-:W-:Y:S01]  /*5730*/  @!UP0 ULEA UR5, UR12, UR24, 0xd ;  /* 0x000000180c058291 */ /* 0x000fe2000f8e68ff */
[----:B------:R-:W-:Y:S01]  /*5740*/  LOP3.LUT R15, R15, UR7, RZ, 0x3c, !PT ;  /* 0x000000070f0f7c12 */ /* 0x000fe2000f8e3cff */
[----:B---3--:R-:W-:Y:S02]  /*5750*/  UPRMT UR20, UR20, 0x654, UR9 ;  /* 0x0000065414147896 */ /* 0x008fe40008000009 */
[----:B------:R-:W-:Y:S01]  /*5760*/  @!UP0 UIADD3 UR8, UPT, UPT, UR5, 0x200, URZ ;  /* 0x0000020005088890 */ /* 0x000fe2000fffe0ff */
[----:B------:R-:W-:Y:S01]  /*5770*/  SHF.L.U32 R0, R15, 0x1f, RZ ;  /* 0x0000001f0f007819 */ /* 0x000fe200000006ff */
[----:B------:R-:W-:Y:S01]  /*5780*/  VOTEU.ALL UP0, P1 ;  /* 0x0000000000ff7886 */ /* 0x000fe20000800000 */
[----:B------:R-:W-:Y:S01]  /*5790*/  UMOV UR12, UR36 ;  /* 0x00000024000c7c82 */ /* 0x000fe20008000000 */
[----:B------:R-:W-:Y:S05]  /*57a0*/  ULEA UR5, UR6, UR24, 0x3 ;  /* 0x0000001806057291 */ /* 0x000fea000f8e18ff */
[----:B------:R2:W-:Y:S01]  /*57b0*/  @!UP0 UTMALDG.3D [UR8], [UR18], desc[UR22] ;  /* 0x00001608120085b4 */ /* 0x0005e20008011000 */
[----:B------:R2:W-:Y:S01]  /*57c0*/  @!P1 SYNCS.ARRIVE.TRANS64.RED.A0TR RZ, [UR4+0xa0], R6 ;  /* 0x0000a006ffff99a7 */ /* 0x0005e20008300404 */
[----:B------:R-:W-:Y:S02]  /*57d0*/  SYNCS.ARRIVE.TRANS64.RED.A1T0 RZ, [UR20], RZ ;  /* 0x000000ffffff79a7 */ /* 0x000fe40008100414 */
[----:B------:R-:W3:Y:S02]  /*57e0*/  SYNCS.PHASECHK.TRANS64.TRYWAIT P0, [UR5+0xb8], R0 ;  /* 0x0000b800ff0075a7 */ /* 0x000ee40008001105 */
[----:B--23--:R-:W-:Y:S05]  /*57f0*/  @!P0 BRA `(.L_x_100) ;  /* 0x0000003c004c8947 */ /* 0x00cfea0003800000 */
.L_x_187:
[----:B------:R-:W3:Y:S01]  /*5800*/  S2UR UR12, SR_CgaCtaId ;  /* 0x00000000000c79c3 */ /* 0x000ee20000008800 */
[----:B------:R-:W-:Y:S01]  /*5810*/  UIADD3 UR9, UPT, UPT, UR5, 0xa0, URZ ;  /* 0x000000a005097890 */ /* 0x000fe2000fffe0ff */
[----:B------:R-:W-:Y:S01]  /*5820*/  @!P1 IADD3 R6, P0, PT, R16, 0x580, RZ ;  /* 0x0000058010069810 */ /* 0x000fe20007f1e0ff */
[----:B------:R-:W-:Y:S01]  /*5830*/  UPLOP3.LUT UP3, UPT, UPT, UPT, UPT, 0x80, 0x8 ;  /* 0x000000000008789c */ /* 0x000fe20003f6f070 */
[----:B------:R-:W-:Y:S01]  /*5840*/  R2UR UR23, R90 ;  /* 0x000000005a1772ca */ /* 0x000fe200000e0000 */
[----:B------:R-:W-:Y:S01]  /*5850*/  UMOV UR20, 0x0 ;  /* 0x0000000000147882 */ /* 0x000fe20000000000 */
[----:B------:R-:W-:Y:S01]  /*5860*/  @!P1 R2UR UR7, R6 ;  /* 0x00000000060792ca */ /* 0x000fe200000e0000 */
[----:B--2---:R-:W-:Y:S01]  /*5870*/  @!P1 IMAD.X R0, RZ, RZ, R17, P0 ;  /* 0x000000ffff009224 */ /* 0x004fe200000e0611 */
[----:B------:R-:W-:Y:S01]  /*5880*/  UMOV UR21, 0x10000000 ;  /* 0x1000000000157882 */ /* 0x000fe20000000000 */
[----:B------:R-:W-:Y:S01]  /*5890*/  VOTEU.ALL UP0, P1 ;  /* 0x0000000000ff7886 */ /* 0x000fe20000800000 */
[----:B------:R-:W-:Y:S02]  /*58a0*/  R2UR UR22, R91 ;  /* 0x000000005b1672ca */ /* 0x000fe400000e0000 */
[----:B------:R-:W-:Y:S02]  /*58b0*/  @!P1 R2UR UR4, R0 ;  /* 0x00000000000492ca */ /* 0x000fe400000e0000 */
[----:B------:R-:W-:Y:S01]  /*58c0*/  @!UP0 UIADD3 UR10, UPT, UPT, UR10, 0x20, URZ ;  /* 0x000000200a0a8890 */ /* 0x000fe2000fffe0ff */
[C---:B------:R-:W-:Y:S02]  /*58d0*/  ISETP.NE.AND P0, PT, R14.reuse, 0x2, PT ;  /* 0x000000020e00780c */ /* 0x040fe40003f05270 */
[----:B------:R-:W-:Y:S02]  /*58e0*/  UIADD3 UR32, UPT, UPT, UR13, UR23, URZ ;  /* 0x000000170d207290 */ /* 0x000fe4000fffe0ff */
[----:B------:R-:W-:Y:S01]  /*58f0*/  IMAD.U32 R8, RZ, RZ, UR7 ;  /* 0x00000007ff087e24 */ /* 0x000fe2000f8e00ff */
[----:B------:R-:W-:Y:S02]  /*5900*/  SEL R0, RZ, 0x1, P0 ;  /* 0x00000001ff007807 */ /* 0x000fe40000000000 */
[----:B------:R-:W-:Y:S01]  /*5910*/  SEL R14, R14, RZ, P0 ;  /* 0x000000ff0e0e7207 */ /* 0x000fe20000000000 */
[----:B------:R-:W-:Y:S01]  /*5920*/  UIADD3 UR26, UPT, UPT, UR14, UR22, URZ ;  /* 0x000000160e1a7290 */ /* 0x000fe2000fffe0ff */
[----:B------:R-:W-:Y:S01]  /*5930*/  @!P1 R2UR UR18, R8 ;  /* 0x00000000081292ca */ /* 0x000fe200000e0000 */
[----:B------:R-:W-:Y:S01]  /*5940*/  IMAD.U32 R9, RZ, RZ, UR4 ;  /* 0x00000004ff097e24 */ /* 0x000fe2000f8e00ff */
[----:B------:R-:W-:Y:S01]  /*5950*/  @!UP0 ULEA UR4, UR6, UR24, 0xd ;  /* 0x0000001806048291 */ /* 0x000fe2000f8e68ff */
[----:B------:R-:W-:Y:S03]  /*5960*/  LOP3.LUT R13, R13, R0, RZ, 0x3c, !PT ;  /* 0x000000000d0d7212 */ /* 0x000fe600078e3cff */
[----:B------:R-:W-:Y:S01]  /*5970*/  @!P1 R2UR UR19, R9 ;  /* 0x00000000091392ca */ /* 0x000fe200000e0000 */
[----:B------:R-:W-:Y:S02]  /*5980*/  @!UP0 UIADD3 UR8, UPT, UPT, UR4, 0x200, URZ ;  /* 0x0000020004088890 */ /* 0x000fe4000fffe0ff */
[----:B---3--:R-:W-:Y:S01]  /*5990*/  UPRMT UR4, UR12, 0x654, UR9 ;  /* 0x000006540c047896 */ /* 0x008fe20008000009 */
[----:B------:R-:W-:Y:S02]  /*59a0*/  VOTEU.ALL UP0, P1 ;  /* 0x0000000000ff7886 */ /* 0x000fe40000800000 */
[----:B------:R-:W-:Y:S01]  /*59b0*/  UMOV UR12, UR36 ;  /* 0x00000024000c7c82 */ /* 0x000fe20008000000 */
[----:B------:R-:W-:Y:S06]  /*59c0*/  UMOV UR36, UR25 ;  /* 0x0000001900247c82 */ /* 0x000fec0008000000 */
[----:B------:R2:W-:Y:S01]  /*59d0*/  @!UP0 UTMALDG.3D [UR8], [UR18], desc[UR20] ;  /* 0x00001408120085b4 */ /* 0x0005e20008011000 */
[----:B------:R4:W-:Y:S01]  /*59e0*/  @!P1 SYNCS.ARRIVE.TRANS64.RED.A0TR RZ, [UR5+0xa0], R7 ;  /* 0x0000a007ffff99a7 */ /* 0x0009e20008300405 */
[----:B------:R-:W-:Y:S01]  /*59f0*/  SYNCS.ARRIVE.TRANS64.RED.A1T0 RZ, [UR4], RZ ;  /* 0x000000ffffff79a7 */ /* 0x000fe20008100404 */
[----:B------:R-:W-:Y:S04]  /*5a00*/  UIADD3 UR4, UPT, UPT, UR6, 0x1, URZ ;  /* 0x0000000106047890 */ /* 0x000fe8000fffe0ff */
[----:B------:R-:W-:Y:S04]  /*5a10*/  UISETP.NE.AND UP0, UPT, UR4, 0x3, UPT ;  /* 0x000000030400788c */ /* 0x000fe8000bf05270 */
[----:B------:R-:W-:Y:S06]  /*5a20*/  USEL UR5, URZ, 0x1, UP0 ;  /* 0x00000001ff057887 */ /* 0x000fec0008000000 */
[----:B------:R-:W-:Y:S01]  /*5a30*/  LOP3.LUT R15, R15, UR5, RZ, 0x3c, !PT ;  /* 0x000000050f0f7c12 */ /* 0x000fe2000f8e3cff */
[----:B--2---:R-:W-:Y:S01]  /*5a40*/  USEL UR12, UR4, URZ, UP0 ;  /* 0x000000ff040c7287 */ /* 0x004fe20008000000 */
[----:B------:R-:W-:Y:S11]  /*5a50*/  BRA.U UP1, `(.L_x_101) ;  /* 0xfffffff101e87547 */ /* 0x000ff6000b83ffff */
[----:B------:R-:W-:Y:S01]  /*5a60*/  UIADD3 UR24, UPT, UPT, UR24, 0xb8, URZ ;  /* 0x000000b818187890 */ /* 0x000fe2000fffe0ff */
[----:B------:R-:W-:-:S03]  /*5a70*/  SHF.L.U32 R3, R15, 0x1f, RZ ;  /* 0x0000001f0f037819 */ /* 0x000fc600000006ff */
[----:B------:R-:W-:-:S09]  /*5a80*/  ULEA UR4, UR12, UR24, 0x3 ;  /* 0x000000180c047291 */ /* 0x000fd2000f8e18ff */
[----:B------:R-:W2:Y:S02]  /*5a90*/  SYNCS.PHASECHK.TRANS64.TRYWAIT P0, [UR4], R3 ;  /* 0x00000003ff0075a7 */ /* 0x000ea40008001104 */
[----:B--2---:R-:W-:Y:S05]  /*5aa0*/  @!P0 BRA `(.L_x_102) ;  /* 0x0000003800b88947 */ /* 0x004fea0003800000 */
.L_x_189:
[----:B------:R-:W-:-:S04]  /*5ab0*/  UIADD3 UR4, UPT, UPT, UR12, 0x1, URZ ;  /* 0x000000010c047890 */ /* 0x000fc8000fffe0ff */
[----:B------:R-:W-:-:S04]  /*5ac0*/  UISETP.NE.AND UP0, UPT, UR4, 0x3, UPT ;  /* 0x000000030400788c */ /* 0x000fc8000bf05270 */
[----:B------:R-:W-:Y:S02]  /*5ad0*/  USEL UR6, URZ, 0x1, UP0 ;  /* 0x00000001ff067887 */ /* 0x000fe40008000000 */
[----:B------:R-:W-:-:S04]  /*5ae0*/  USEL UR4, UR4, URZ, UP0 ;  /* 0x000000ff04047287 */ /* 0x000fc80008000000 */
[----:B------:R-:W-:Y:S01]  /*5af0*/  ULEA UR5, UR4, UR24, 0x3 ;  /* 0x0000001804057291 */ /* 0x000fe2000f8e18ff */
[----:B------:R-:W-:-:S04]  /*5b00*/  LOP3.LUT R15, R15, UR6, RZ, 0x3c, !PT ;  /* 0x000000060f0f7c12 */ /* 0x000fc8000f8e3cff */
[----:B--2---:R-:W-:-:S04]  /*5b10*/  SHF.L.U32 R3, R15, 0x1f, RZ ;  /* 0x0000001f0f037819 */ /* 0x004fc800000006ff */
[----:B------:R-:W2:Y:S02]  /*5b20*/  SYNCS.PHASECHK.TRANS64.TRYWAIT P0, [UR5], R3 ;  /* 0x00000003ff0075a7 */ /* 0x000ea40008001105 */
[----:B--2---:R-:W-:Y:S05]  /*5b30*/  @!P0 BRA `(.L_x_103) ;  /* 0x0000003800ac8947 */ /* 0x004fea0003800000 */
.L_x_191:
[----:B------:R-:W-:-:S04]  /*5b40*/  UIADD3 UR4, UPT, UPT, UR4, 0x1, URZ ;  /* 0x0000000104047890 */ /* 0x000fc8000fffe0ff */
[----:B------:R-:W-:-:S04]  /*5b50*/  UISETP.NE.AND UP0, UPT, UR4, 0x3, UPT ;  /* 0x000000030400788c */ /* 0x000fc8000bf05270 */
[----:B------:R-:W-:Y:S02]  /*5b60*/  USEL UR5, URZ, 0x1, UP0 ;  /* 0x00000001ff057887 */ /* 0x000fe40008000000 */
[----:B------:R-:W-:-:S04]  /*5b70*/  USEL UR4, UR4, URZ, UP0 ;  /* 0x000000ff04047287 */ /* 0x000fc80008000000 */
[----:B------:R-:W-:Y:S01]  /*5b80*/  ULEA UR4, UR4, UR24, 0x3 ;  /* 0x0000001804047291 */ /* 0x000fe2000f8e18ff */
[----:B--2---:R-:W-:-:S04]  /*5b90*/  LOP3.LUT R3, R15, UR5, RZ, 0x3c, !PT ;  /* 0x000000050f037c12 */ /* 0x004fc8000f8e3cff */
[----:B------:R-:W-:Y:S01]  /*5ba0*/  SHF.L.U32 R3, R3, 0x1f, RZ ;  /* 0x0000001f03037819 */ /* 0x000fe200000006ff */
[----:B------:R-:W-:-:S07]  /*5bb0*/  IMAD.U32 R0, RZ, RZ, UR4 ;  /* 0x00000004ff007e24 */ /* 0x000fce000f8e00ff */
.L_x_104:
[----:B--2---:R2:W3:Y:S02]  /*5bc0*/  SYNCS.PHASECHK.TRANS64.TRYWAIT P0, [R0+URZ], R3 ;  /* 0x00000003000075a7 */ /* 0x0044e400080011ff */
[----:B---3--:R-:W-:Y:S05]  /*5bd0*/  @!P0 NANOSLEEP.SYNCS 0x989680 ;  /* 0x009896800000895d */ /* 0x008fea0003900000 */
[----:B------:R-:W3:Y:S02]  /*5be0*/  @!P0 SYNCS.PHASECHK.TRANS64 P0, [R0+URZ], R3 ;  /* 0x00000003000085a7 */ /* 0x000ee400080010ff */
[----:B-1-3--:R-:W-:Y:S05]  /*5bf0*/  @P0 EXIT ;  /* 0x000000000000094d */ /* 0x00afea0003800000 */
[----:B------:R-:W-:Y:S05]  /*5c00*/  BRA `(.L_x_104) ;  /* 0xfffffffc00ec7947 */ /* 0x000fea000383ffff */
.L_x_92:
[----:B------:R-:W-:-:S06]  /*5c10*/  UISETP.GE.AND UP0, UPT, UR22, 0x4, UPT ;  /* 0x000000041600788c */ /* 0x000fcc000bf06270 */
[----:B------:R-:W-:-:S13]  /*5c20*/  PLOP3.LUT P0, PT, PT, PT, UP0, 0x80, 0x8 ;  /* 0x000000000008781c */ /* 0x000fda0003f0f008 */
[----:B------:R-:W-:Y:S05]  /*5c30*/  @!P0 EXIT ;  /* 0x000000000000894d */ /* 0x000fea0003800000 */
[----:B------:R-:W1:Y:S08]  /*5c40*/  S2UR UR4, SR_CgaCtaId ;  /* 0x00000000000479c3 */ /* 0x000e700000008800 */
[----:B------:R-:W-:Y:S01]  /*5c50*/  BAR.SYNC.DEFER_BLOCKING 0x6, 0xa0 ;  /* 0x0182800000007b1d */ /* 0x000fe20000010000 */
[C---:B------:R-:W-:Y:S01]  /*5c60*/  IMAD.SHL.U32 R5, R95.reuse, 0x20, RZ ;  /* 0x000000205f057824 */ /* 0x040fe200078e00ff */
[C---:B------:R-:W-:Y:S01]  /*5c70*/  LOP3.LUT R96, R95.reuse, 0x2, RZ, 0xc0, !PT ;  /* 0x000000025f607812 */ /* 0x040fe200078ec0ff */
[C---:B------:R-:W-:Y:S01]  /*5c80*/  IMAD.SHL.U32 R100, R95.reuse, 0x4, RZ ;  /* 0x000000045f647824 */ /* 0x040fe200078e00ff */
[C---:B------:R-:W-:Y:S01]  /*5c90*/  LOP3.LUT R101, R95.reuse, 0x60, RZ, 0xc0, !PT ;  /* 0x000000605f657812 */ /* 0x040fe200078ec0ff */
[----:B------:R-:W-:Y:S01]  /*5ca0*/  IMAD.U32 R37, R95, 0x10000, RZ ;  /* 0x000100005f257824 */ /* 0x000fe200078e00ff */
[----:B------:R-:W-:-:S02]  /*5cb0*/  UMOV UR47, 0x400 ;  /* 0x00000400002f7882 */ /* 0x000fc40000000000 */
[----:B------:R-:W2:Y:S01]  /*5cc0*/  LDC.64 R80, c[0x0][0x888] ;  /* 0x00022200ff507b82 */ /* 0x000ea20000000a00 */
[----:B------:R-:W-:Y:S01]  /*5cd0*/  LOP3.LUT R7, R5, 0xc0, RZ, 0xc0, !PT ;  /* 0x000000c005077812 */ /* 0x000fe200078ec0ff */
[----:B------:R-:W-:Y:S01]  /*5ce0*/  HFMA2 R36, -RZ, RZ, 0, 0 ;  /* 0x00000000ff247431 */ /* 0x000fe200000001ff */
[----:B------:R-:W-:Y:S01]  /*5cf0*/  LOP3.LUT R95, R95, 0x4, RZ, 0xc0, !PT ;  /* 0x000000045f5f7812 */ /* 0x000fe200078ec0ff */
[----:B------:R-:W-:Y:S01]  /*5d00*/  IMAD.MOV.U32 R98, RZ, RZ, RZ ;  /* 0x000000ffff627224 */ /* 0x000fe200078e00ff */
[----:B------:R-:W-:Y:S01]  /*5d10*/  LOP3.LUT R100, R7, 0x18, R100, 0xf8, !PT ;  /* 0x0000001807647812 */ /* 0x000fe200078ef864 */
[----:B------:R-:W-:Y:S01]  /*5d20*/  IMAD.MOV.U32 R94, RZ, RZ, RZ ;  /* 0x000000ffff5e7224 */ /* 0x000fe200078e00ff */
[----:B------:R-:W-:Y:S01]  /*5d30*/  LOP3.LUT R37, R37, 0x600000, RZ, 0xc0, !PT ;  /* 0x0060000025257812 */ /* 0x000fe200078ec0ff */
[----:B------:R-:W3:Y:S01]  /*5d40*/  LDC.64 R82, c[0x0][0x890] ;  /* 0x00022400ff527b82 */ /* 0x000ee20000000a00 */
[----:B------:R-:W-:Y:S01]  /*5d50*/  IADD3 R99, PT, PT, -R95, 0x2, RZ ;  /* 0x000000025f637810 */ /* 0x000fe20007ffe1ff */
[----:B------:R-:W-:Y:S01]  /*5d60*/  IMAD.MOV R96, RZ, RZ, -R96 ;  /* 0x000000ffff607224 */ /* 0x000fe200078e0a60 */
[----:B------:R-:W-:Y:S01]  /*5d70*/  LOP3.LUT R100, R100, 0xf20, R5, 0xf8, !PT ;  /* 0x00000f2064647812 */ /* 0x000fe200078ef805 */
[----:B------:R-:W4:Y:S01]  /*5d80*/  LDCU UR62, c[0x0][0x370] ;  /* 0x00006e00ff3e77ac */ /* 0x000f220008000800 */
[----:B------:R-:W-:Y:S01]  /*5d90*/  MOV R97, RZ ;  /* 0x000000ff00617202 */ /* 0x000fe20000000f00 */
[----:B------:R-:W-:Y:S01]  /*5da0*/  IMAD.SHL.U32 R99, R99, 0x10, RZ ;  /* 0x0000001063637824 */ /* 0x000fe200078e00ff */
[----:B------:R-:W-:Y:S01]  /*5db0*/  IADD3 R95, PT, PT, -R95, RZ, RZ ;  /* 0x000000ff5f5f7210 */ /* 0x000fe20007ffe1ff */
[----:B-1----:R-:W-:Y:S01]  /*5dc0*/  ULEA UR47, UR4, UR47, 0x18 ;  /* 0x0000002f042f7291 */ /* 0x002fe2000f8ec0ff */
[----:B------:R-:W1:Y:S01]  /*5dd0*/  LDC.64 R78, c[0x0][0x8b0] ;  /* 0x00022c00ff4e7b82 */ /* 0x000e620000000a00 */
[----:B------:R-:W-:Y:S01]  /*5de0*/  UMOV UR54, 0x1 ;  /* 0x0000000100367882 */ /* 0x000fe20000000000 */
[----:B------:R-:W-:Y:S01]  /*5df0*/  UMOV UR46, URZ ;  /* 0x000000ff002e7c82 */ /* 0x000fe20008000000 */
[----:B------:R-:W-:Y:S01]  /*5e00*/  UIADD3 UR4, UPT, UPT, UR47, 0x200, URZ ;  /* 0x000002002f047890 */ /* 0x000fe2000fffe0ff */
[----:B------:R-:W1:Y:S04]  /*5e10*/  LDCU UR41, c[0x0][0xb0c] ;  /* 0x00016180ff2977ac */ /* 0x000e680008000800 */
[----:B------:R-:W4:Y:S01]  /*5e20*/  LDS R0, [UR47+0x190] ;  /* 0x0001902fff007984 */ /* 0x000f220008000800 */
[----:B------:R-:W1:Y:S01]  /*5e30*/  LDC.64 R76, c[0x0][0x8a8] ;  /* 0x00022a00ff4c7b82 */ /* 0x000e620000000a00 */
[----:B------:R-:W-:Y:S01]  /*5e40*/  LEA R100, R100, UR4, 0x1 ;  /* 0x0000000464647c11 */ /* 0x000fe2000f8e08ff */
[----:B------:R-:W1:Y:S01]  /*5e50*/  LDCU UR39, c[0x0][0xb30] ;  /* 0x00016600ff2777ac */ /* 0x000e620008000800 */
[----:B------:R-:W1:Y:S01]  /*5e60*/  LDCU.64 UR60, c[0x0][0x888] ;  /* 0x00011100ff3c77ac */ /* 0x000e620008000a00 */
[----:B------:R-:W1:Y:S01]  /*5e70*/  LDCU.64 UR42, c[0x0][0xb28] ;  /* 0x00016500ff2a77ac */ /* 0x000e620008000a00 */
[----:B------:R-:W1:Y:S01]  /*5e80*/  LDCU.128 UR56, c[0x0][0xb10] ;  /* 0x00016200ff3877ac */ /* 0x000e620008000c00 */
[----:B------:R-:W1:Y:S01]  /*5e90*/  LDCU UR55, c[0x0][0x374] ;  /* 0x00006e80ff3777ac */ /* 0x000e620008000800 */
[----:B------:R-:W-:Y:S01]  /*5ea0*/  UMOV UR53, URZ ;  /* 0x000000ff00357c82 */ /* 0x000fe20008000000 */
[----:B------:R-:W-:Y:S01]  /*5eb0*/  UMOV UR52, URZ ;  /* 0x000000ff00347c82 */ /* 0x000fe20008000000 */
[----:B----4-:R-:W-:-:S02]  /*5ec0*/  IMAD.IADD R37, R0, 0x1, R37 ;  /* 0x0000000100257824 */ /* 0x010fc400078e0225 */
[----:B--23--:R-:W-:-:S07]  /*5ed0*/  IMAD.U32 R0, RZ, RZ, UR4 ;  /* 0x00000004ff007e24 */ /* 0x00cfce000f8e00ff */
.L_x_135:
[C---:B------:R-:W-:Y:S02]  /*5ee0*/  LEA R3, R94.reuse, UR47, 0x3 ;  /* 0x0000002f5e037c11 */ /* 0x040fe4000f8e18ff */
[----:B------:R-:W-:Y:S02]  /*5ef0*/  SHF.L.U32 R0, R97, 0x1f, RZ ;  /* 0x0000001f61007819 */ /* 0x000fe400000006ff */
[----:B------:R-:W-:Y:S02]  /*5f00*/  LEA R5, R94, UR47, 0x4 ;  /* 0x0000002f5e057c11 */ /* 0x000fe4000f8e20ff */
[----:B------:R-:W2:Y:S02]  /*5f10*/  SYNCS.PHASECHK.TRANS64.TRYWAIT P0, [R3+URZ+0xe0], R0 ;  /* 0x0000e000030075a7 */ /* 0x000ea400080011ff */
[----:B-12---:R-:W-:Y:S05]  /*5f20*/  @!P0 BRA `(.L_x_105) ;  /* 0x0000003400c88947 */ /* 0x006fea0003800000 */
.L_x_192:
[----:B------:R-:W3:Y:S01]  /*5f30*/  LDS.128 R4, [R5+0x170] ;  /* 0x0001700005047984 */ /* 0x000ee20000000c00 */
[----:B------:R-:W-:Y:S01]  /*5f40*/  UISETP.GE.AND UP0, UPT, UR40, 0x1, UPT ;  /* 0x000000012800788c */ /* 0x000fe2000bf06270 */
[----:B------:R-:W-:Y:S01]  /*5f50*/  @!PT LDS RZ, [RZ] ;  /* 0x00000000fffff984 */ /* 0x000fe20000000800 */
[----:B------:R-:W-:Y:S01]  /*5f60*/  @!PT LDS RZ, [RZ] ;  /* 0x00000000fffff984 */ /* 0x000fe20000000800 */
[----:B------:R-:W-:Y:S01]  /*5f70*/  @!PT LDS RZ, [RZ] ;  /* 0x00000000fffff984 */ /* 0x000fe20000000800 */
[----:B------:R-:W-:Y:S01]  /*5f80*/  @!PT LDS RZ, [RZ] ;  /* 0x00000000fffff984 */ /* 0x000fe20000000800 */
[----:B------:R4:W-:Y:S06]  /*5f90*/  MEMBAR.ALL.CTA ;  /* 0x0000000000007992 */ /* 0x0009ec0000008000 */
[----:B----4-:R-:W4:Y:S01]  /*5fa0*/  FENCE.VIEW.ASYNC.S ;  /* 0x00000000000073c6 */ /* 0x010f220000000000 */
[----:B---3--:R-:W-:Y:S11]  /*5fb0*/  LOP3.LUT P0, RZ, R6, 0x1, RZ, 0xc0, !PT ;  /* 0x0000000106ff7812 */ /* 0x008ff6000780c0ff */
[----:B------:R-:W-:Y:S02]  /*5fc0*/  @!UPT UIADD3 URZ, UPT, UPT, URZ, URZ, URZ ;  /* 0x000000fffffff290 */ /* 0x000fe4000fffe0ff */
[----:B----4-:R-:W-:Y:S01]  /*5fd0*/  VOTEU.ANY UP1, P0 ;  /* 0x0000000000ff7886 */ /* 0x010fe20000020100 */
[----:B------:R-:W-:Y:S01]  /*5fe0*/  PLOP3.LUT P0, PT, PT, PT, UP1, 0x80, 0x8 ;  /* 0x000000000008781c */ /* 0x000fe20003f0f018 */
[----:B------:R-:W-:Y:S06]  /*5ff0*/  UP2UR UR4, UPR, URZ, 0x2 ;  /* 0x00000002ff047883 */ /* 0x000fec0008000000 */
[----:B------:R-:W-:Y:S06]  /*6000*/  IMAD.U32 R102, RZ, RZ, UR4 ;  /* 0x00000004ff667e24 */ /* 0x000fec000f8e00ff */
[----:B--2---:R-:W-:Y:S02]  /*6010*/  @P0 SHF.R.U32.HI R0, RZ, 0x10, R5 ;  /* 0x00000010ff000819 */ /* 0x004fe40000011605 */
        /* <DEDUP_REMOVED lines=12> */
[----:B------:R-:W3:Y:S01]  /*60e0*/  LDCU UR12, c[0x0][0xb20] ;  /* 0x00016400ff0c77ac */ /* 0x000ee20008000800 */
[----:B-1----:R-:W-:Y:S02]  /*60f0*/  UIMAD.WIDE.U32 UR4, UR55, UR59, URZ ;  /* 0x0000003b370472a5 */ /* 0x002fe4000f8e00ff */
[----:B------:R-:W-:Y:S02]  /*6100*/  UIMAD.WIDE.U32 UR6, UR62, UR56, URZ ;  /* 0x000000383e0672a5 */ /* 0x000fe4000f8e00ff */
[----:B------:R-:W-:Y:S02]  /*6110*/  UISETP.NE.AND UP0, UPT, UR58, 0x1, UPT ;  /* 0x000000013a00788c */ /* 0x000fe4000bf05270 */
[----:B------:R-:W-:Y:S02]  /*6120*/  UIMAD.WIDE.U32 UR8, UR37, UR59, URZ ;  /* 0x0000003b250872a5 */ /* 0x000fe4000f8e00ff */
[----:B------:R-:W-:Y:S02]  /*6130*/  UIMAD.WIDE.U32 UR10, UR38, UR56, URZ ;  /* 0x00000038260a72a5 */ /* 0x000fe4000f8e00ff */
[----:B------:R-:W-:Y:S02]  /*6140*/  UISETP.NE.AND UP1, UPT, UR41, 0x1, UPT ;  /* 0x000000012900788c */ /* 0x000fe4000bf25270 */
[----:B------:R-:W-:Y:S01]  /*6150*/  UISETP.NE.AND UP2, UPT, UR40, 0x1, UPT ;  /* 0x000000012800788c */ /* 0x000fe2000bf45270 */
[----:B------:R-:W-:Y:S02]  /*6160*/  UMOV UR4, UR5 ;  /* 0x0000000500047c82 */ /* 0x000fe40008000000 */
[----:B---3--:R-:W-:Y:S03]  /*6170*/  USHF.R.U32.HI UR5, URZ, UR12, UR4 ;  /* 0x0000000cff057299 */ /* 0x008fe60008011604 */
[----:B------:R-:W-:Y:S02]  /*6180*/  UMOV UR4, UR7 ;  /* 0x0000000700047c82 */ /* 0x000fe40008000000 */
[----:B------:R-:W-:Y:S02]  /*6190*/  USHF.R.U32.HI UR7, URZ, UR57, UR4 ;  /* 0x00000039ff077299 */ /* 0x000fe40008011604 */
[----:B------:R-:W-:Y:S02]  /*61a0*/  USEL UR4, UR55, UR5, !UP0 ;  /* 0x0000000537047287 */ /* 0x000fe4000c000000 */
[----:B------:R-:W-:Y:S01]  /*61b0*/  USEL UR7, UR62, UR7, !UP1 ;  /* 0x000000073e077287 */ /* 0x000fe2000c800000 */
[----:B------:R-:W-:Y:S01]  /*61c0*/  UMOV UR5, UR9 ;  /* 0x0000000900057c82 */ /* 0x000fe20008000000 */
[----:B------:R-:W-:Y:S02]  /*61d0*/  UIMAD.WIDE.U32 UR8, UR4, UR42, URZ ;  /* 0x0000002a040872a5 */ /* 0x000fe4000f8e00ff */
[----:B------:R-:W-:Y:S03]  /*61e0*/  USHF.R.U32.HI UR6, URZ, UR12, UR5 ;  /* 0x0000000cff067299 */ /* 0x000fe60008011605 */
[----:B------:R-:W-:Y:S01]  /*61f0*/  UMOV UR5, UR11 ;  /* 0x0000000b00057c82 */ /* 0x000fe20008000000 */
[----:B------:R-:W-:Y:S02]  /*6200*/  UIMAD.WIDE.U32 UR10, UR7, UR42, URZ ;  /* 0x0000002a070a72a5 */ /* 0x000fe4000f8e00ff */
[----:B------:R-:W-:Y:S02]  /*6210*/  USHF.R.U32.HI UR12, URZ, UR57, UR5 ;  /* 0x00000039ff0c7299 */ /* 0x000fe40008011605 */
[----:B------:R-:W-:Y:S01]  /*6220*/  USEL UR6, UR37, UR6, !UP0 ;  /* 0x0000000625067287 */ /* 0x000fe2000c000000 */
[----:B------:R-:W-:Y:S02]  /*6230*/  UMOV UR5, UR9 ;  /* 0x0000000900057c82 */ /* 0x000fe40008000000 */
[----:B------:R-:W-:Y:S01]  /*6240*/  UMOV UR10, UR11 ;  /* 0x0000000b000a7c82 */ /* 0x000fe20008000000 */
[----:B------:R-:W-:Y:S02]  /*6250*/  @UP2 USHF.R.U32.HI UR4, URZ, UR43, UR5 ;  /* 0x0000002bff042299 */ /* 0x000fe40008011605 */
[----:B------:R-:W-:Y:S02]  /*6260*/  @UP2 USHF.R.U32.HI UR7, URZ, UR43, UR10 ;  /* 0x0000002bff072299 */ /* 0x000fe4000801160a */
[----:B------:R-:W-:Y:S02]  /*6270*/  UIMAD UR4, UR40, UR4, URZ ;  /* 0x00000004280472a4 */ /* 0x000fe4000f8e02ff */
[----:B------:R-:W-:Y:S02]  /*6280*/  UIMAD.WIDE.U32 UR10, UR6, UR42, URZ ;  /* 0x0000002a060a72a5 */ /* 0x000fe4000f8e00ff */
[----:B------:R-:W-:Y:S02]  /*6290*/  USEL UR5, UR38, UR12, !UP1 ;  /* 0x0000000c26057287 */ /* 0x000fe4000c800000 */
[----:B------:R-:W-:Y:S02]  /*62a0*/  UIMAD UR8, UR40, UR7, URZ ;  /* 0x00000007280872a4 */ /* 0x000fe4000f8e02ff */
[----:B------:R-:W-:Y:S03]  /*62b0*/  UISETP.GE.AND UP0, UPT, UR6, UR4, UPT ;  /* 0x000000040600728c */ /* 0x000fe6000bf06270 */
[----:B------:R-:W-:Y:S01]  /*62c0*/  UMOV UR4, UR11 ;  /* 0x0000000b00047c82 */ /* 0x000fe20008000000 */
[----:B------:R-:W-:Y:S02]  /*62d0*/  UISETP.GE.OR UP0, UPT, UR5, UR8, UP0 ;  /* 0x000000080500728c */ /* 0x000fe40008706670 */
[----:B------:R-:W-:Y:S02]  /*62e0*/  USHF.R.U32.HI UR4, URZ, UR43, UR4 ;  /* 0x0000002bff047299 */ /* 0x000fe40008011604 */
[----:B------:R-:W-:Y:S02]  /*62f0*/  UIMAD.WIDE.U32 UR8, UR5, UR42, URZ ;  /* 0x0000002a050872a5 */ /* 0x000fe4000f8e00ff */
[----:B------:R-:W-:Y:S02]  /*6300*/  USEL UR11, UR6, UR4, !UP2 ;  /* 0x00000004060b7287 */ /* 0x000fe4000d000000 */
[----:B------:R-:W-:Y:S02]  /*6310*/  UIADD3 UR8, UPT, UPT, -UR5, URZ, URZ ;  /* 0x000000ff05087290 */ /* 0x000fe4000fffe1ff */
[----:B------:R-:W-:Y:S01]  /*6320*/  UIADD3 UR10, UPT, UPT, -UR11, URZ, URZ ;  /* 0x000000ff0b0a7290 */ /* 0x000fe2000fffe1ff */
[----:B------:R-:W-:Y:S01]  /*6330*/  @!UP0 UMOV UR4, UR9 ;  /* 0x0000000900048c82 */ /* 0x000fe20008000000 */
[----:B------:R-:W-:Y:S02]  /*6340*/  UIADD3 UR9, UPT, UPT, -UR6, URZ, URZ ;  /* 0x000000ff06097290 */ /* 0x000fe4000fffe1ff */
[----:B------:R-:W-:Y:S02]  /*6350*/  @!UP0 USHF.R.U32.HI UR4, URZ, UR43, UR4 ;  /* 0x0000002bff048299 */ /* 0x000fe40008011604 */
[----:B------:R-:W-:Y:S02]  /*6360*/  UIMAD UR10, UR40, UR10, UR6 ;  /* 0x0000000a280a72a4 */ /* 0x000fe4000f8e0206 */
[----:B------:R-:W-:Y:S04]  /*6370*/  @!UP0 USEL UR4, UR5, UR4, !UP2 ;  /* 0x0000000405048287 */ /* 0x000fe8000d000000 */
[----:B------:R-:W-:Y:S02]  /*6380*/  @!UP0 UIMAD UR10, UR7, UR10, UR4 ;  /* 0x0000000a070a82a4 */ /* 0x000fe4000f8e0204 */
[----:B------:R-:W-:Y:S02]  /*6390*/  @!UP0 UIADD3 UR11, UPT, UPT, UR11, -UR4, URZ ;  /* 0x800000040b0b8290 */ /* 0x000fe4000fffe0ff */
[----:B------:R-:W-:Y:S02]  /*63a0*/  UIMAD UR7, UR41, UR8, UR38 ;  /* 0x00000008290772a4 */ /* 0x000fe4000f8e0226 */
[----:B------:R-:W-:Y:S02]  /*63b0*/  @!UP0 UIMAD UR6, UR11, UR40, UR5 ;  /* 0x000000280b0682a4 */ /* 0x000fe4000f8e0205 */
[----:B------:R-:W-:Y:S01]  /*63c0*/  UIMAD UR4, UR58, UR9, UR37 ;  /* 0x000000093a0472a4 */ /* 0x000fe2000f8e0225 */
[----:B------:R-:W-:Y:S02]  /*63d0*/  @!UP0 UMOV UR5, UR10 ;  /* 0x0000000a00058c82 */ /* 0x000fe40008000000 */
[----:B------:R-:W-:Y:S02]  /*63e0*/  UIMAD UR38, UR5, UR41, UR7 ;  /* 0x00000029052672a4 */ /* 0x000fe4000f8e0207 */
[----:B------:R-:W-:Y:S11]  /*63f0*/  UIMAD UR37, UR6, UR58, UR4 ;  /* 0x0000003a062572a4 */ /* 0x000ff6000f8e0204 */
[----:B------:R-:W-:Y:S01]  /*6400*/  @!UPT UIADD3 URZ, UPT, UPT, URZ, URZ, URZ ;  /* 0x000000fffffff290 */ /* 0x000fe2000fffe0ff */
.L_x_106:
[----:B-1----:R-:W-:Y:S01]  /*6410*/  UISETP.NE.AND UP0, UPT, UR39, 0x1, UPT ;  /* 0x000000012700788c */ /* 0x002fe2000bf05270 */
[----:B------:R-:W-:Y:S01]  /*6420*/  IADD3 R94, PT, PT, R94, 0x1, RZ ;  /* 0x000000015e5e7810 */ /* 0x000fe20007ffe0ff */
[----:B------:R-:W-:Y:S02]  /*6430*/  UIADD3 UR11, UPT, UPT, UR47, 0x200, URZ ;  /* 0x000002002f0b7890 */ /* 0x000fe4000fffe0ff */
[----:B------:R-:W-:Y:S02]  /*6440*/  USHF.L.U32 UR50, UR26, 0x7, URZ ;  /* 0x000000071a327899 */ /* 0x000fe400080006ff */
[----:B------:R-:W-:Y:S05]  /*6450*/  USHF.L.U32 UR49, UR32, 0x6, URZ ;  /* 0x0000000620317899 */ /* 0x000fea00080006ff */
[----:B------:R-:W1:Y:S01]  /*6460*/  @!UP0 LDCU.128 UR12, c[0x0][0xb10] ;  /* 0x00016200ff0c87ac */ /* 0x000e620008000c00 */
[----:B------:R-:W3:Y:S01]  /*6470*/  @!UP0 LDCU UR5, c[0x0][0xb0c] ;  /* 0x00016180ff0587ac */ /* 0x000ee20008000800 */
[----:B------:R-:W4:Y:S01]  /*6480*/  @!UP0 LDCU UR10, c[0x0][0xb20] ;  /* 0x00016400ff0a87ac */ /* 0x000f220008000800 */
[----:B-1----:R-:W-:Y:S02]  /*6490*/  UIMAD.WIDE.U32 UR8, UR38, UR12, URZ ;  /* 0x0000000c260872a5 */ /* 0x002fe4000f8e00ff */
[----:B------:R-:W-:Y:S02]  /*64a0*/  UIMAD.WIDE.U32 UR6, UR37, UR15, URZ ;  /* 0x0000000f250672a5 */ /* 0x000fe4000f8e00ff */
[----:B------:R-:W-:Y:S03]  /*64b0*/  @!UP0 UISETP.NE.AND UP1, UPT, UR14, 0x1, UPT ;  /* 0x000000010e00888c */ /* 0x000fe6000bf25270 */
[----:B------:R-:W-:Y:S01]  /*64c0*/  @!UP0 UMOV UR4, UR9 ;  /* 0x0000000900048c82 */ /* 0x000fe20008000000 */
[----:B---3--:R-:W-:Y:S02]  /*64d0*/  @!UP0 UISETP.NE.AND UP2, UPT, UR5, 0x1, UPT ;  /* 0x000000010500888c */ /* 0x008fe4000bf45270 */
[----:B------:R-:W-:Y:S01]  /*64e0*/  @!UP0 USHF.R.U32.HI UR4, URZ, UR13, UR4 ;  /* 0x0000000dff048299 */ /* 0x000fe20008011604 */
[----:B------:R-:W-:Y:S02]  /*64f0*/  @!UP0 UMOV UR6, UR7 ;  /* 0x0000000700068c82 */ /* 0x000fe40008000000 */
[----:B----4-:R-:W-:Y:S02]  /*6500*/  @!UP0 USHF.R.U32.HI UR6, URZ, UR10, UR6 ;  /* 0x0000000aff068299 */ /* 0x010fe40008011606 */
[----:B------:R-:W-:Y:S02]  /*6510*/  @!UP0 USEL UR7, UR38, UR4, !UP2 ;  /* 0x0000000426078287 */ /* 0x000fe4000d000000 */
[----:B------:R-:W-:Y:S04]  /*6520*/  @!UP0 USEL UR6, UR37, UR6, !UP1 ;  /* 0x0000000625068287 */ /* 0x000fe8000c800000 */
[----:B------:R-:W-:Y:S02]  /*6530*/  @!UP0 UIADD3 UR4, UPT, UPT, -UR7, UR6, URZ ;  /* 0x0000000607048290 */ /* 0x000fe4000fffe1ff */
[----:B------:R-:W-:Y:S02]  /*6540*/  @!UP0 UIADD3 UR6, UPT, UPT, UR7, -UR6, URZ ;  /* 0x8000000607068290 */ /* 0x000fe4000fffe0ff */
[----:B------:R-:W-:Y:S02]  /*6550*/  @!UP0 UIMAD UR38, UR4, UR5, UR38 ;  /* 0x00000005042682a4 */ /* 0x000fe4000f8e0226 */
[----:B------:R-:W-:Y:S02]  /*6560*/  @!UP0 UIMAD UR37, UR6, UR14, UR37 ;  /* 0x0000000e062582a4 */ /* 0x000fe4000f8e0225 */
[----:B------:R-:W-:Y:S09]  /*6570*/  ULOP3.LUT UP0, URZ, UR11, 0x1b0, URZ, 0xc0, !UPT ;  /* 0x000001b00bff7892 */ /* 0x000ff2000f80c0ff */
[----:B------:R-:W-:Y:S05]  /*6580*/  BRA.U !UP0, `(.L_x_107) ;  /* 0x00000001087c7547 */ /* 0x000fea000b800000 */
[----:B------:R-:W1:Y:S01]  /*6590*/  LDCU.64 UR8, c[0x4][0x80] ;  /* 0x01001000ff0877ac */ /* 0x000e620008000a00 */
[----:B------:R-:W-:Y:S01]  /*65a0*/  MOV R2, 0x0 ;  /* 0x0000000000027802 */ /* 0x000fe20000000f00 */
[----:B------:R-:W-:Y:S02]  /*65b0*/  HFMA2 R12, -RZ, RZ, 0, 5.9604644775390625e-08 ;  /* 0x00000001ff0c7431 */ /* 0x000fe400000001ff */
[----:B------:R-:W-:Y:S01]  /*65c0*/  IMAD.MOV.U32 R8, RZ, RZ, 0x70 ;  /* 0x00000070ff087424 */ /* 0x000fe200078e00ff */
[----:B------:R3:W4:Y:S01]  /*65d0*/  LDC.64 R14, c[0x4][R2] ;  /* 0x01000000020e7b82 */ /* 0x0007220000000a00 */
[----:B------:R-:W2:Y:S01]  /*65e0*/  LDCU.64 UR6, c[0x4][0x88] ;  /* 0x01001100ff0677ac */ /* 0x000ea20008000a00 */
[----:B------:R-:W-:Y:S01]  /*65f0*/  IMAD.MOV.U32 R13, RZ, RZ, RZ ;  /* 0x000000ffff0d7224 */ /* 0x000fe200078e00ff */
[----:B------:R-:W2:Y:S01]  /*6600*/  LDCU.64 UR4, c[0x4][0x8] ;  /* 0x01000100ff0477ac */ /* 0x000ea20008000a00 */
[----:B-1----:R-:W-:Y:S01]  /*6610*/  MOV R5, UR9 ;  /* 0x0000000900057c02 */ /* 0x002fe20008000f00 */
[----:B------:R-:W-:Y:S01]  /*6620*/  IMAD.U32 R4, RZ, RZ, UR8 ;  /* 0x00000008ff047e24 */ /* 0x000fe2000f8e00ff */
[----:B--2---:R-:W-:Y:S01]  /*6630*/  MOV R7, UR7 ;  /* 0x0000000700077c02 */ /* 0x004fe20008000f00 */
[----:B------:R-:W-:Y:S01]  /*6640*/  IMAD.U32 R6, RZ, RZ, UR6 ;  /* 0x00000006ff067e24 */ /* 0x000fe2000f8e00ff */
[----:B------:R-:W-:Y:S01]  /*6650*/  MOV R11, UR5 ;  /* 0x00000005000b7c02 */ /* 0x000fe20008000f00 */
[----:B------:R-:W-:Y:S02]  /*6660*/  IMAD.U32 R10, RZ, RZ, UR4 ;  /* 0x00000004ff0a7e24 */ /* 0x000fe4000f8e00ff */
[----:B------:R-:W-:Y:S07]  /*6670*/  LEPC R20, `(.L_x_108) ;  /* 0x000000001014794e */ /* 0x000fee0000000000 */
[----:B---345:R-:W-:Y:S05]  /*6680*/  CALL.ABS.NOINC R14 ;  /* 0x000000000e007343 */ /* 0x038fea0003c00000 */
.L_x_108:
[----:B------:R-:W1:Y:S01]  /*6690*/  LDCU.64 UR8, c[0x4][0x80] ;  /* 0x01001000ff0877ac */ /* 0x000e620008000a00 */
[----:B------:R-:W2:Y:S01]  /*66a0*/  LDC.64 R2, c[0x4][R2] ;  /* 0x0100000002027b82 */ /* 0x000ea20000000a00 */
[----:B------:R-:W-:Y:S02]  /*66b0*/  HFMA2 R12, -RZ, RZ, 0, 5.9604644775390625e-08 ;  /* 0x00000001ff0c7431 */ /* 0x000fe400000001ff */
[----:B------:R-:W-:Y:S02]  /*66c0*/  IMAD.MOV.U32 R8, RZ, RZ, 0x70 ;  /* 0x00000070ff087424 */ /* 0x000fe400078e00ff */
[----:B------:R-:W-:Y:S01]  /*66d0*/  IMAD.MOV.U32 R13, RZ, RZ, RZ ;  /* 0x000000ffff0d7224 */ /* 0x000fe200078e00ff */
[----:B------:R-:W3:Y:S01]  /*66e0*/  LDCU.64 UR6, c[0x4][0x88] ;  /* 0x01001100ff0677ac */ /* 0x000ee20008000a00 */
[----:B------:R-:W4:Y:S01]  /*66f0*/  LDCU.64 UR4, c[0x4][0x8] ;  /* 0x01000100ff0477ac */ /* 0x000f220008000a00 */
[----:B-1----:R-:W-:Y:S02]  /*6700*/  MOV R4, UR8 ;  /* 0x0000000800047c02 */ /* 0x002fe40008000f00 */
[----:B------:R-:W-:Y:S02]  /*6710*/  MOV R5, UR9 ;  /* 0x0000000900057c02 */ /* 0x000fe40008000f00 */
[----:B---3--:R-:W-:Y:S01]  /*6720*/  MOV R7, UR7 ;  /* 0x0000000700077c02 */ /* 0x008fe20008000f00 */
[----:B------:R-:W-:Y:S01]  /*6730*/  IMAD.U32 R6, RZ, RZ, UR6 ;  /* 0x00000006ff067e24 */ /* 0x000fe2000f8e00ff */
[----:B----4-:R-:W-:Y:S01]  /*6740*/  MOV R11, UR5 ;  /* 0x00000005000b7c02 */ /* 0x010fe20008000f00 */
[----:B------:R-:W-:Y:S02]  /*6750*/  IMAD.U32 R10, RZ, RZ, UR4 ;  /* 0x00000004ff0a7e24 */ /* 0x000fe4000f8e00ff */
[----:B------:R-:W-:Y:S07]  /*6760*/  LEPC R20, `(.L_x_107) ;  /* 0x000000001014794e */ /* 0x000fee0000000000 */
[----:B--2---:R-:W-:Y:S05]  /*6770*/  CALL.ABS.NOINC R2 ;  /* 0x0000000002007343 */ /* 0x004fea0003c00000 */
.L_x_107:
[----:B------:R-:W-:Y:S02]  /*6780*/  ISETP.NE.U32.AND P0, PT, RZ, UR60, PT ;  /* 0x0000003cff007c0c */ /* 0x000fe4000bf05070 */
[C---:B------:R-:W-:Y:S02]  /*6790*/  ISETP.NE.U32.AND P1, PT, R82.reuse, RZ, PT ;  /* 0x000000ff5200720c */ /* 0x040fe40003f25070 */
[----:B------:R-:W-:Y:S02]  /*67a0*/  ISETP.NE.U32.AND P4, PT, R82, RZ, PT ;  /* 0x000000ff5200720c */ /* 0x000fe40003f85070 */
[----:B------:R-:W-:Y:S02]  /*67b0*/  ISETP.NE.AND.EX P0, PT, RZ, UR61, PT, P0 ;  /* 0x0000003dff007c0c */ /* 0x000fe4000bf05300 */
[C---:B------:R-:W-:Y:S02]  /*67c0*/  ISETP.NE.AND.EX P1, PT, R83.reuse, RZ, PT, P1 ;  /* 0x000000ff5300720c */ /* 0x040fe40003f25310 */
[----:B------:R-:W-:Y:S02]  /*67d0*/  ISETP.NE.AND.EX P4, PT, R83, RZ, P0, P4 ;  /* 0x000000ff5300720c */ /* 0x000fe40000785340 */
[----:B------:R-:W-:Y:S02]  /*67e0*/  ISETP.NE.U32.AND P5, PT, R78, RZ, PT ;  /* 0x000000ff4e00720c */ /* 0x000fe40003fa5070 */
[----:B------:R-:W-:Y:S02]  /*67f0*/  ISETP.NE.U32.AND P3, PT, RZ, UR60, PT ;  /* 0x0000003cff007c0c */ /* 0x000fe4000bf65070 */
[----:B------:R-:W-:Y:S02]  /*6800*/  PLOP3.LUT P2, PT, PT, PT, PT, 0x8, 0x80 ;  /* 0x000000000080781c */ /* 0x000fe40003f4e170 */
[----:B------:R-:W-:Y:S02]  /*6810*/  ISETP.NE.AND.EX P5, PT, R79, RZ, PT, P5 ;  /* 0x000000ff4f00720c */ /* 0x000fe40003fa5350 */
[----:B------:R-:W-:Y:S03]  /*6820*/  ISETP.NE.AND.EX P3, PT, RZ, UR61, PT, P3 ;  /* 0x0000003dff007c0c */ /* 0x000fe6000bf65330 */
[----:B------:R-:W-:Y:S01]  /*6830*/  @!P4 PLOP3.LUT P2, PT, P1, PT, PT, 0x80, 0x8 ;  /* 0x000000000008c81c */ /* 0x000fe20000f4f070 */
[----:B------:R-:W-:Y:S01]  /*6840*/  @!UPT UIADD3 URZ, UPT, UPT, URZ, URZ, URZ ;  /* 0x000000fffffff290 */ /* 0x000fe2000fffe0ff */
[----:B------:R-:W-:Y:S11]  /*6850*/  @!P1 BRA `(.L_x_109) ;  /* 0x0000000000309947 */ /* 0x000ff60003800000 */
[----:B------:R-:W-:Y:S01]  /*6860*/  ISETP.NE.U32.AND P0, PT, R80, RZ, PT ;  /* 0x000000ff5000720c */ /* 0x000fe20003f05070 */
[----:B------:R-:W1:Y:S01]  /*6870*/  LDCU.64 UR4, c[0x0][0x358] ;  /* 0x00006b00ff0477ac */ /* 0x000e620008000a00 */
[----:B------:R-:W-:Y:S02]  /*6880*/  IMAD.MOV.U32 R88, RZ, RZ, 0x1 ;  /* 0x00000001ff587424 */ /* 0x000fe400078e00ff */
[----:B------:R-:W-:Y:S11]  /*6890*/  ISETP.NE.AND.EX P0, PT, R81, RZ, PT, P0 ;  /* 0x000000ff5100720c */ /* 0x000ff60003f05300 */
[----:B------:R-:W-:Y:S02]  /*68a0*/  @!UPT UIADD3 URZ, UPT, UPT, URZ, URZ, URZ ;  /* 0x000000fffffff290 */ /* 0x000fe4000fffe0ff */
[----:B------:R-:W3:Y:S01]  /*68b0*/  @P0 LDC.64 R2, c[0x0][0x888] ;  /* 0x00022200ff020b82 */ /* 0x000ee20000000a00 */
[----:B--2---:R-:W-:Y:S04]  /*68c0*/  @P0 IMAD R0, R82, UR36, RZ ;  /* 0x0000002452000c24 */ /* 0x004fe8000f8e02ff */
[----:B---3--:R-:W-:Y:S04]  /*68d0*/  @P0 IMAD.WIDE R2, R0, 0x4, R2 ;  /* 0x0000000400020825 */ /* 0x008fe800078e0202 */
[----:B------:R-:W-:Y:S01]  /*68e0*/  HFMA2 R0, -RZ, RZ, 0, 5.9604644775390625e-08 ;  /* 0x00000001ff007431 */ /* 0x000fe200000001ff */
[----:B-1---5:R1:W5:Y:S04]  /*68f0*/  @P0 LDG.E R41, desc[UR4][R2.64] ;  /* 0x0000000402290981 */ /* 0x022368000c1e1900 */
[----:B------:R-:W-:Y:S01]  /*6900*/  @!P0 PRMT R88, R0, 0x7610, R88 ;  /* 0x0000761000588816 */ /* 0x000fe20000000058 */
[----:B-1----:R-:W3:Y:S06]  /*6910*/  @!P0 LDC R41, c[0x0][0x880] ;  /* 0x00022000ff298b82 */ /* 0x002eec0000000800 */
.L_x_109:
[----:B------:R-:W-:Y:S05]  /*6920*/  @!P5 BRA `(.L_x_110) ;  /* 0x000000000024d947 */ /* 0x000fea0003800000 */
[----:B------:R-:W-:Y:S01]  /*6930*/  ISETP.NE.U32.AND P0, PT, R76, RZ, PT ;  /* 0x000000ff4c00720c */ /* 0x000fe20003f05070 */
[----:B------:R-:W1:Y:S03]  /*6940*/  LDCU.64 UR4, c[0x0][0x358] ;  /* 0x00006b00ff0477ac */ /* 0x000e660008000a00 */
[----:B------:R-:W-:Y:S11]  /*6950*/  ISETP.NE.AND.EX P0, PT, R77, RZ, PT, P0 ;  /* 0x000000ff4d00720c */ /* 0x000ff60003f05300 */
[----:B------:R-:W-:Y:S02]  /*6960*/  @!UPT UIADD3 URZ, UPT, UPT, URZ, URZ, URZ ;  /* 0x000000fffffff290 */ /* 0x000fe4000fffe0ff */
[----:B------:R-:W4:Y:S01]  /*6970*/  @P0 LDC.64 R2, c[0x0][0x8a8] ;  /* 0x00022a00ff020b82 */ /* 0x000f220000000a00 */
[----:B--2---:R-:W-:Y:S04]  /*6980*/  @P0 IMAD R0, R78, UR36, RZ ;  /* 0x000000244e000c24 */ /* 0x004fe8000f8e02ff */
[----:B----4-:R-:W-:Y:S05]  /*6990*/  @P0 IMAD.WIDE R2, R0, 0x4, R2 ;  /* 0x0000000400020825 */ /* 0x010fea00078e0202 */
[----:B-1---5:R1:W5:Y:S02]  /*69a0*/  @P0 LDG.E R38, desc[UR4][R2.64] ;  /* 0x0000000402260981 */ /* 0x022364000c1e1900 */
[----:B-1----:R-:W4:Y:S02]  /*69b0*/  @!P0 LDC R38, c[0x0][0x8a0] ;  /* 0x00022800ff268b82 */ /* 0x002f240000000800 */
.L_x_110:
[----:B---3-5:R-:W-:Y:S01]  /*69c0*/  FSETP.NEU.AND P0, PT, R41, RZ, PT ;  /* 0x000000ff2900720b */ /* 0x028fe20003f0d000 */
[----:B------:R-:W-:Y:S01]  /*69d0*/  ULOP3.LUT UR4, UR54, 0x1, URZ, 0x3c, !UPT ;  /* 0x0000000136047892 */ /* 0x000fe2000f8e3cff */
[----:B------:R-:W-:Y:S01]  /*69e0*/  SEL R5, RZ, 0xffffffff, P3 ;  /* 0xffffffffff057807 */ /* 0x000fe20001800000 */
[----:B------:R-:W-:Y:S01]  /*69f0*/  IMAD.U32 R109, RZ, RZ, UR46 ;  /* 0x0000002eff6d7e24 */ /* 0x000fe2000f8e00ff */
[----:B------:R-:W-:Y:S01]  /*6a00*/  @!P4 LOP3.LUT P3, RZ, R88, 0xff, RZ, 0xc0, !PT ;  /* 0x000000ff58ffc812 */ /* 0x000fe2000786c0ff */
[----:B------:R-:W-:Y:S01]  /*6a10*/  IMAD.SHL.U32 R85, R96, 0x10, RZ ;  /* 0x0000001060557824 */ /* 0x000fe200078e00ff */
[----:B------:R-:W-:Y:S01]  /*6a20*/  @!P4 SEL R2, RZ, 0xffffffff, P0 ;  /* 0xffffffffff02c807 */ /* 0x000fe20000000000 */
[----:B------:R-:W-:Y:S01]  /*6a30*/  IMAD.U32 R110, RZ, RZ, UR4 ;  /* 0x00000004ff6e7e24 */ /* 0x000fe2000f8e00ff */
[----:B------:R-:W-:Y:S01]  /*6a40*/  LEA R92, R36, UR47, 0x3 ;  /* 0x0000002f245c7c11 */ /* 0x000fe2000f8e18ff */
[----:B------:R-:W-:Y:S01]  /*6a50*/  IMAD.SHL.U32 R109, R109, 0x2000, RZ ;  /* 0x000020006d6d7824 */ /* 0x000fe200078e00ff */
[----:B------:R-:W-:Y:S01]  /*6a60*/  @P2 SEL R2, R5, R2, !P3 ;  /* 0x0000000205022207 */ /* 0x000fe20005800000 */
[----:B------:R-:W-:Y:S01]  /*6a70*/  IMAD.SHL.U32 R84, R95, 0x10, RZ ;  /* 0x000000105f547824 */ /* 0x000fe200078e00ff */
[----:B------:R-:W-:Y:S01]  /*6a80*/  SHF.L.U32 R3, R98, 0x1f, RZ ;  /* 0x0000001f62037819 */ /* 0x000fe200000006ff */
[----:B------:R-:W-:Y:S01]  /*6a90*/  IMAD.IADD R87, R100, 0x1, R109 ;  /* 0x0000000164577824 */ /* 0x000fe200078e026d */
[----:B------:R-:W-:Y:S01]  /*6aa0*/  @!P4 LOP3.LUT R2, R2, 0x1, RZ, 0xc0, !PT ;  /* 0x000000010202c812 */ /* 0x000fe200078ec0ff */
[----:B------:R-:W-:Y:S01]  /*6ab0*/  BSSY B1, `(.L_x_111) ;  /* 0x0000038000017945 */ /* 0x000fe20003800000 */
[----:B------:R-:W-:Y:S01]  /*6ac0*/  IMAD.MOV.U32 R108, RZ, RZ, 0x1 ;  /* 0x00000001ff6c7424 */ /* 0x000fe200078e00ff */
[----:B------:R-:W-:Y:S02]  /*6ad0*/  CS2R R74, SRZ ;  /* 0x00000000004a7805 */ /* 0x000fe4000001ff00 */
[----:B------:R-:W-:Y:S01]  /*6ae0*/  ISETP.NE.U32.OR P5, PT, R2, 0x1, P4 ;  /* 0x000000010200780c */ /* 0x000fe200027a5470 */
[----:B------:R-:W-:Y:S01]  /*6af0*/  IMAD.U32 R2, RZ, RZ, UR46 ;  /* 0x0000002eff027e24 */ /* 0x000fe2000f8e00ff */
[----:B------:R-:W-:Y:S01]  /*6b00*/  LOP3.LUT P4, R93, R88, 0xff, RZ, 0xc0, !PT ;  /* 0x000000ff585d7812 */ /* 0x000fe2000788c0ff */
[----:B------:R-:W-:Y:S01]  /*6b10*/  IMAD.IADD R86, R87, 0x1, R85 ;  /* 0x0000000157567824 */ /* 0x000fe200078e0255 */
[----:B------:R-:W-:Y:S01]  /*6b20*/  P2R R103, PR, RZ, 0x20 ;  /* 0x00000020ff677803 */ /* 0x000fe20000000000 */
[----:B------:R-:W-:Y:S01]  /*6b30*/  IMAD R39, R36, 0x40, R37 ;  /* 0x0000004024277824 */ /* 0x000fe200078e0225 */
[----:B--2---:R-:W-:Y:S01]  /*6b40*/  LEA R0, R2, UR47, 0x3 ;  /* 0x0000002f02007c11 */ /* 0x004fe2000f8e18ff */
[----:B------:R-:W-:Y:S01]  /*6b50*/  IMAD.U32 R111, RZ, RZ, UR46 ;  /* 0x0000002eff6f7e24 */ /* 0x000fe2000f8e00ff */
[----:B------:R-:W-:Y:S02]  /*6b60*/  SEL R2, RZ, 0xffffffff, P0 ;  /* 0xffffffffff027807 */ /* 0x000fe40000000000 */
[----:B------:R-:W-:Y:S02]  /*6b70*/  CS2R R72, SRZ ;  /* 0x0000000000487805 */ /* 0x000fe4000001ff00 */
[----:B------:R-:W-:Y:S02]  /*6b80*/  CS2R R66, SRZ ;  /* 0x0000000000427805 */ /* 0x000fe4000001ff00 */
[----:B------:R-:W-:Y:S02]  /*6b90*/  CS2R R64, SRZ ;  /* 0x0000000000407805 */ /* 0x000fe4000001ff00 */
[----:B------:R-:W-:Y:S02]  /*6ba0*/  @P1 SEL R2, R5, R2, !P4 ;  /* 0x0000000205021207 */ /* 0x000fe40006000000 */
[----:B------:R-:W-:Y:S02]  /*6bb0*/  CS2R R58, SRZ ;  /* 0x00000000003a7805 */ /* 0x000fe4000001ff00 */
[----:B------:R-:W-:Y:S02]  /*6bc0*/  @P5 SHF.L.U32 R7, R110, 0x1f, RZ ;  /* 0x0000001f6e075819 */ /* 0x000fe400000006ff */
[----:B------:R-:W-:Y:S02]  /*6bd0*/  CS2R R56, SRZ ;  /* 0x0000000000387805 */ /* 0x000fe4000001ff00 */
[----:B------:R-:W-:Y:S02]  /*6be0*/  LOP3.LUT R2, R2, 0x1, RZ, 0xc0, !PT ;  /* 0x0000000102027812 */ /* 0x000fe400078ec0ff */
[----:B------:R-:W-:Y:S01]  /*6bf0*/  CS2R R50, SRZ ;  /* 0x0000000000327805 */ /* 0x000fe2000001ff00 */
[----:B------:R-:W1:Y:S01]  /*6c00*/  @P5 SYNCS.PHASECHK.TRANS64.TRYWAIT P3, [R0+URZ+0xa0], R7 ;  /* 0x0000a007000055a7 */ /* 0x000e6200080611ff */
[----:B------:R-:W-:Y:S02]  /*6c10*/  CS2R R48, SRZ ;  /* 0x0000000000307805 */ /* 0x000fe4000001ff00 */
[----:B------:R-:W-:Y:S01]  /*6c20*/  ISETP.NE.U32.AND P0, PT, R2, 0x1, PT ;  /* 0x000000010200780c */ /* 0x000fe20003f05070 */
[----:B------:R-:W-:Y:S02]  /*6c30*/  IMAD.IADD R47, R87, 0x1, R84 ;  /* 0x00000001572f7824 */ /* 0x000fe400078e0254 */
[----:B------:R-:W-:Y:S01]  /*6c40*/  IMAD.IADD R46, R99, 0x1, R86 ;  /* 0x00000001632e7824 */ /* 0x000fe200078e0256 */
[----:B------:R-:W-:Y:S01]  /*6c50*/  P2R R112, PR, RZ, 0x1 ;  /* 0x00000001ff707803 */ /* 0x000fe20000000000 */
[----:B------:R2:W3:Y:S01]  /*6c60*/  SYNCS.PHASECHK.TRANS64.TRYWAIT P2, [R92+URZ+0x100], R3 ;  /* 0x000100035c0075a7 */ /* 0x0004e200080411ff */
[----:B-1----:R-:W-:Y:S01]  /*6c70*/  @P5 SEL R108, RZ, 0x1, !P3 ;  /* 0x00000001ff6c5807 */ /* 0x002fe20005800000 */
[----:B--2---:R-:W-:Y:S06]  /*6c80*/  @!P5 BRA `(.L_x_112) ;  /* 0x000000000068d947 */ /* 0x004fec0003800000 */
[----:B------:R-:W-:Y:S01]  /*6c90*/  ISETP.NE.AND P0, PT, R108, RZ, PT ;  /* 0x000000ff6c00720c */ /* 0x000fe20003f05270 */
[----:B------:R-:W-:Y:S01]  /*6ca0*/  BSSY B0, `(.L_x_113) ;  /* 0x000000d000007945 */ /* 0x000fe20003800000 */
[----:B------:R-:W-:Y:S02]  /*6cb0*/  CS2R R50, SRZ ;  /* 0x0000000000327805 */ /* 0x000fe4000001ff00 */
[----:B------:R-:W-:Y:S02]  /*6cc0*/  CS2R R48, SRZ ;  /* 0x0000000000307805 */ /* 0x000fe4000001ff00 */
[----:B------:R-:W-:Y:S02]  /*6cd0*/  CS2R R58, SRZ ;  /* 0x00000000003a7805 */ /* 0x000fe4000001ff00 */
[----:B------:R-:W-:Y:S02]  /*6ce0*/  CS2R R56, SRZ ;  /* 0x0000000000387805 */ /* 0x000fe4000001ff00 */
[----:B------:R-:W-:Y:S02]  /*6cf0*/  CS2R R66, SRZ ;  /* 0x0000000000427805 */ /* 0x000fe4000001ff00 */
[----:B------:R-:W-:Y:S02]  /*6d00*/  CS2R R64, SRZ ;  /* 0x0000000000407805 */ /* 0x000fe4000001ff00 */
[----:B------:R-:W-:Y:S02]  /*6d10*/  CS2R R74, SRZ ;  /* 0x00000000004a7805 */ /* 0x000fe4000001ff00 */
[----:B------:R-:W-:Y:S01]  /*6d20*/  CS2R R72, SRZ ;  /* 0x0000000000487805 */ /* 0x000fe2000001ff00 */
[----:B------:R-:W-:Y:S06]  /*6d30*/  @P0 BRA `(.L_x_114) ;  /* 0x00000000000c0947 */ /* 0x000fec0003800000 */
[----:B------:R-:W-:Y:S04]  /*6d40*/  SHF.L.U32 R5, R110, 0x1f, RZ ;  /* 0x0000001f6e057819 */ /* 0x000fe800000006ff */
[----:B------:R-:W1:Y:S02]  /*6d50*/  SYNCS.PHASECHK.TRANS64.TRYWAIT P0, [R0+URZ+0xa0], R5 ;  /* 0x0000a005000075a7 */ /* 0x000e6400080011ff */
[----:B-1----:R-:W-:Y:S05]  /*6d60*/  @!P0 BRA `(.L_x_115) ;  /* 0x00000028004c8947 */ /* 0x002fea0003800000 */
.L_x_114:
[----:B------:R-:W-:Y:S05]  /*6d70*/  BSYNC B0 ;  /* 0x0000000000007941 */ /* 0x000fea0003800000 */
.L_x_113:
[----:B------:R-:W-:Y:S01]  /*6d80*/  ISETP.NE.AND P0, PT, R112, RZ, PT ;  /* 0x000000ff7000720c */ /* 0x000fe20003f05270 */
[----:B------:R-:W-:Y:S04]  /*6d90*/  UIADD3 UR4, UPT, UPT, UR46, 0x1, URZ ;  /* 0x000000012e047890 */ /* 0x000fe8000fffe0ff */
[----:B------:R-:W-:Y:S04]  /*6da0*/  UISETP.NE.AND UP0, UPT, UR4, 0x3, UPT ;  /* 0x000000030400788c */ /* 0x000fe8000bf05270 */
[----:B------:R-:W-:Y:S02]  /*6db0*/  USEL UR5, URZ, 0x1, UP0 ;  /* 0x00000001ff057887 */ /* 0x000fe40008000000 */
[----:B------:R-:W-:Y:S02]  /*6dc0*/  USEL UR4, UR4, URZ, UP0 ;  /* 0x000000ff04047287 */ /* 0x000fe40008000000 */
[----:B------:R2:W1:Y:S02]  /*6dd0*/  @P0 LDS.128 R48, [R87] ;  /* 0x0000000057300984 */ /* 0x0004640000000c00 */
[----:B------:R-:W-:Y:S02]  /*6de0*/  LOP3.LUT R110, R110, UR5, RZ, 0x3c, !PT ;  /* 0x000000056e6e7c12 */ /* 0x000fe4000f8e3cff */
[----:B------:R2:W1:Y:S01]  /*6df0*/  @P0 LDS.128 R56, [R86+0x10] ;  /* 0x0000100056380984 */ /* 0x0004620000000c00 */
[----:B------:R-:W-:Y:S03]  /*6e00*/  IMAD.U32 R111, RZ, RZ, UR4 ;  /* 0x00000004ff6f7e24 */ /* 0x000fe6000f8e00ff */
[----:B------:R2:W1:Y:S04]  /*6e10*/  @P0 LDS.128 R64, [R47+0x20] ;  /* 0x000020002f400984 */ /* 0x0004680000000c00 */
[----:B------:R2:W1:Y:S02]  /*6e20*/  @P0 LDS.128 R72, [R46+0x10] ;  /* 0x000010002e480984 */ /* 0x0004640000000c00 */
.L_x_112:
[----:B------:R-:W-:Y:S05]  /*6e30*/  BSYNC B1 ;  /* 0x0000000000017941 */ /* 0x000fea0003800000 */
.L_x_111:
[----:B-1----:R-:W-:Y:S04]  /*6e40*/  SHF.R.U32.HI R0, RZ, 0x15, R39 ;  /* 0x00000015ff007819 */ /* 0x002fe80000011627 */
[----:B------:R-:W-:Y:S01]  /*6e50*/  LOP3.LUT P0, RZ, R0, 0x3, R89, 0x48, !PT ;  /* 0x0000000300ff7812 */ /* 0x000fe20007804859 */
[----:B------:R-:W-:Y:S01]  /*6e60*/  @!UPT UIADD3 URZ, UPT, UPT, URZ, URZ, URZ ;  /* 0x000000fffffff290 */ /* 0x000fe2000fffe0ff */
[----:B---3--:R-:W-:Y:S11]  /*6e70*/  @P2 BRA `(.L_x_116) ;  /* 0x0000000000082947 */ /* 0x008ff60003800000 */
[----:B------:R-:W1:Y:S02]  /*6e80*/  SYNCS.PHASECHK.TRANS64.TRYWAIT P1, [R92+URZ+0x100], R3 ;  /* 0x000100035c0075a7 */ /* 0x000e6400080211ff */
[----:B-1----:R-:W-:Y:S05]  /*6e90*/  @!P1 BRA `(.L_x_117) ;  /* 0x0000002800149947 */ /* 0x002fea0003800000 */
.L_x_116:
[----:B------:R-:W-:Y:S05]  /*6ea0*/  @!P0 BRA `(.L_x_118) ;  /* 0x0000000000408947 */ /* 0x000fea0003800000 */
[----:B------:R-:W3:Y:S01]  /*6eb0*/  LDCU.64 UR8, c[0x4][0x70] ;  /* 0x01000e00ff0877ac */ /* 0x000ee20008000a00 */
[----:B-1----:R-:W-:Y:S01]  /*6ec0*/  MOV R3, 0x0 ;  /* 0x0000000000037802 */ /* 0x002fe20000000f00 */
[----:B------:R-:W-:Y:S02]  /*6ed0*/  HFMA2 R12, -RZ, RZ, 0, 5.9604644775390625e-08 ;  /* 0x00000001ff0c7431 */ /* 0x000fe400000001ff */
[----:B------:R-:W-:Y:S02]  /*6ee0*/  IMAD.MOV.U32 R8, RZ, RZ, 0x192 ;  /* 0x00000192ff087424 */ /* 0x000fe400078e00ff */
[----:B------:R-:W-:Y:S01]  /*6ef0*/  IMAD.MOV.U32 R13, RZ, RZ, RZ ;  /* 0x000000ffff0d7224 */ /* 0x000fe200078e00ff */
[----:B------:R-:W1:Y:S01]  /*6f00*/  LDCU.64 UR6, c[0x4][0x78] ;  /* 0x01000f00ff0677ac */ /* 0x000e620008000a00 */
[----:B------:R-:W2:Y:S01]  /*6f10*/  LDC.64 R2, c[0x4][R3] ;  /* 0x0100000003027b82 */ /* 0x000ea20000000a00 */
[----:B------:R-:W5:Y:S01]  /*6f20*/  LDCU.64 UR4, c[0x4][0x10] ;  /* 0x01000200ff0477ac */ /* 0x000f620008000a00 */
[----:B---3--:R-:W-:Y:S01]  /*6f30*/  MOV R5, UR9 ;  /* 0x0000000900057c02 */ /* 0x008fe20008000f00 */
[----:B------:R-:W-:Y:S01]  /*6f40*/  IMAD.U32 R4, RZ, RZ, UR8 ;  /* 0x00000008ff047e24 */ /* 0x000fe2000f8e00ff */
[----:B-1----:R-:W-:Y:S01]  /*6f50*/  MOV R7, UR7 ;  /* 0x0000000700077c02 */ /* 0x002fe20008000f00 */
[----:B------:R-:W-:Y:S01]  /*6f60*/  IMAD.U32 R6, RZ, RZ, UR6 ;  /* 0x00000006ff067e24 */ /* 0x000fe2000f8e00ff */
[----:B-----5:R-:W-:Y:S01]  /*6f70*/  MOV R11, UR5 ;  /* 0x00000005000b7c02 */ /* 0x020fe20008000f00 */
[----:B------:R-:W-:Y:S02]  /*6f80*/  IMAD.U32 R10, RZ, RZ, UR4 ;  /* 0x00000004ff0a7e24 */ /* 0x000fe4000f8e00ff */
[----:B------:R-:W-:Y:S07]  /*6f90*/  LEPC R20, `(.L_x_118) ;  /* 0x000000001014794e */ /* 0x000fee0000000000 */
[----:B--2-4-:R-:W-:Y:S05]  /*6fa0*/  CALL.ABS.NOINC R2 ;  /* 0x0000000002007343 */ /* 0x014fea0003c00000 */
.L_x_118:
[----:B------:R-:W-:Y:S05]  /*6fb0*/  WARPSYNC.ALL ;  /* 0x0000000000007948 */ /* 0x000fea0003800000 */
[----:B------:R-:W-:Y:S01]  /*6fc0*/  R2UR UR4, R39 ;  /* 0x00000000270472ca */ /* 0x000fe200000e0000 */
[--C-:B------:R-:W-:Y:S01]  /*6fd0*/  HADD2.F32 R40, -RZ, R48.reuse.H0_H0 ;  /* 0x20000030ff287230 */ /* 0x100fe20000004100 */
[----:B------:R-:W-:Y:S01]  /*6fe0*/  ISETP.NE.AND P0, PT, R101, RZ, PT ;  /* 0x000000ff6500720c */ /* 0x000fe20003f05270 */
[----:B------:R-:W-:Y:S01]  /*6ff0*/  HADD2.F32 R43, -RZ, R48.H1_H1 ;  /* 0x30000030ff2b7230 */ /* 0x000fe20000004100 */
[----:B------:R-:W-:Y:S01]  /*7000*/  BSSY.RECONVERGENT B0, `(.L_x_119) ;  /* 0x0000085000007945 */ /* 0x000fe20003800200 */
[----:B------:R-:W-:Y:S02]  /*7010*/  HADD2.F32 R42, -RZ, R49.H0_H0 ;  /* 0x20000031ff2a7230 */ /* 0x000fe40000004100 */
[----:B------:R-:W-:Y:S02]  /*7020*/  HADD2.F32 R45, -RZ, R51.H0_H0 ;  /* 0x20000033ff2d7230 */ /* 0x000fe40000004100 */
[----:B------:R-:W-:Y:S04]  /*7030*/  HADD2.F32 R44, -RZ, R75.H1_H1 ;  /* 0x3000004bff2c7230 */ /* 0x000fe80000004100 */
[----:B------:R-:W4:Y:S02]  /*7040*/  LDTM.x32 R4, tmem[UR4] ;  /* 0x00000004000479ee */ /* 0x000f2400082c0000 */
[C---:B----4-:R-:W-:Y:S01]  /*7050*/  FMUL R0, R38.reuse, R4 ;  /* 0x0000000426007220 */ /* 0x050fe20000400000 */
[C---:B------:R-:W-:Y:S01]  /*7060*/  FMUL R2, R38.reuse, R5 ;  /* 0x0000000526027220 */ /* 0x040fe20000400000 */
[C---:B-1----:R-:W-:Y:S01]  /*7070*/  FMUL R3, R38.reuse, R6 ;  /* 0x0000000626037220 */ /* 0x042fe20000400000 */
[C---:B------:R-:W-:Y:S01]  /*7080*/  FMUL R7, R38.reuse, R7 ;  /* 0x0000000726077220 */ /* 0x040fe20000400000 */
[C---:B------:R-:W-:Y:S01]  /*7090*/  FFMA R0, R41.reuse, R40, R0 ;  /* 0x0000002829007223 */ /* 0x040fe20000000000 */
[----:B------:R-:W-:Y:S02]  /*70a0*/  HADD2.F32 R40, -RZ, R49.H1_H1 ;  /* 0x30000031ff287230 */ /* 0x000fe40000004100 */
[C---:B------:R-:W-:Y:S01]  /*70b0*/  FFMA R2, R41.reuse, R43, R2 ;  /* 0x0000002b29027223 */ /* 0x040fe20000000002 */
[C---:B------:R-:W-:Y:S01]  /*70c0*/  FFMA R3, R41.reuse, R42, R3 ;  /* 0x0000002a29037223 */ /* 0x040fe20000000003 */
[--C-:B------:R-:W-:Y:S02]  /*70d0*/  HADD2.F32 R43, -RZ, R50.reuse.H0_H0 ;  /* 0x20000032ff2b7230 */ /* 0x100fe40000004100 */
[----:B------:R-:W-:Y:S01]  /*70e0*/  FMUL R4, R38, R8 ;  /* 0x0000000826047220 */ /* 0x000fe20000400000 */
[----:B------:R-:W-:Y:S01]  /*70f0*/  HADD2.F32 R42, -RZ, R50.H1_H1 ;  /* 0x30000032ff2a7230 */ /* 0x000fe20000004100 */
[----:B------:R-:W-:Y:S01]  /*7100*/  F2FP.F16.F32.PACK_AB R52, R2, R0 ;  /* 0x000000000234723e */ /* 0x000fe200000000ff */
[C---:B------:R-:W-:Y:S01]  /*7110*/  FFMA R7, R41.reuse, R40, R7 ;  /* 0x0000002829077223 */ /* 0x040fe20000000007 */
[----:B------:R-:W-:Y:S01]  /*7120*/  FFMA R4, R41, R43, R4 ;  /* 0x0000002b29047223 */ /* 0x000fe20000000004 */
[C---:B------:R-:W-:Y:S01]  /*7130*/  FMUL R5, R38.reuse, R9 ;  /* 0x0000000926057220 */ /* 0x040fe20000400000 */
[C---:B------:R-:W-:Y:S01]  /*7140*/  FMUL R6, R38.reuse, R10 ;  /* 0x0000000a26067220 */ /* 0x040fe20000400000 */
[----:B------:R-:W-:Y:S01]  /*7150*/  HADD2.F32 R40, -RZ, R51.H1_H1 ;  /* 0x30000033ff287230 */ /* 0x000fe20000004100 */
[----:B------:R-:W-:Y:S01]  /*7160*/  F2FP.F16.F32.PACK_AB R53, R7, R3 ;  /* 0x000000030735723e */ /* 0x000fe200000000ff */
[C---:B------:R-:W-:Y:S01]  /*7170*/  FFMA R5, R41.reuse, R42, R5 ;  /* 0x0000002a29057223 */ /* 0x040fe20000000005 */
[----:B------:R-:W-:Y:S01]  /*7180*/  FFMA R6, R41, R45, R6 ;  /* 0x0000002d29067223 */ /* 0x000fe20000000006 */
[C---:B------:R-:W-:Y:S01]  /*7190*/  FMUL R11, R38.reuse, R11 ;  /* 0x0000000b260b7220 */ /* 0x040fe20000400000 */
[--C-:B------:R-:W-:Y:S02]  /*71a0*/  HADD2.F32 R43, -RZ, R56.reuse.H0_H0 ;  /* 0x20000038ff2b7230 */ /* 0x100fe40000004100 */
[C---:B------:R-:W-:Y:S01]  /*71b0*/  FMUL R8, R38.reuse, R12 ;  /* 0x0000000c26087220 */ /* 0x040fe20000400000 */
[----:B------:R-:W-:Y:S01]  /*71c0*/  F2FP.F16.F32.PACK_AB R54, R5, R4 ;  /* 0x000000040536723e */ /* 0x000fe200000000ff */
[C---:B------:R-:W-:Y:S01]  /*71d0*/  FFMA R11, R41.reuse, R40, R11 ;  /* 0x00000028290b7223 */ /* 0x040fe2000000000b */
[----:B------:R-:W-:Y:S02]  /*71e0*/  HADD2.F32 R40, -RZ, R56.H1_H1 ;  /* 0x30000038ff287230 */ /* 0x000fe40000004100 */
[----:B------:R-:W-:Y:S01]  /*71f0*/  FFMA R8, R41, R43, R8 ;  /* 0x0000002b29087223 */ /* 0x000fe20000000008 */
[C---:B------:R-:W-:Y:S01]  /*7200*/  FMUL R9, R38.reuse, R13 ;  /* 0x0000000d26097220 */ /* 0x040fe20000400000 */
[--C-:B------:R-:W-:Y:S01]  /*7210*/  HADD2.F32 R45, -RZ, R57.reuse.H0_H0 ;  /* 0x20000039ff2d7230 */ /* 0x100fe20000004100 */
[----:B------:R-:W-:Y:S01]  /*7220*/  F2FP.F16.F32.PACK_AB R55, R11, R6 ;  /* 0x000000060b37723e */ /* 0x000fe200000000ff */
[C---:B------:R-:W-:Y:S01]  /*7230*/  FMUL R10, R38.reuse, R14 ;  /* 0x0000000e260a7220 */ /* 0x040fe20000400000 */
[----:B------:R-:W-:Y:S02]  /*7240*/  HADD2.F32 R42, -RZ, R57.H1_H1 ;  /* 0x30000039ff2a7230 */ /* 0x000fe40000004100 */
[C---:B------:R-:W-:Y:S01]  /*7250*/  FFMA R9, R41.reuse, R40, R9 ;  /* 0x0000002829097223 */ /* 0x040fe20000000009 */
[C---:B------:R-:W-:Y:S01]  /*7260*/  FMUL R15, R38.reuse, R15 ;  /* 0x0000000f260f7220 */ /* 0x040fe20000400000 */
[----:B------:R1:W-:Y:S01]  /*7270*/  STS.128 [R87], R52 ;  /* 0x0000003457007388 */ /* 0x0003e20000000c00 */
[----:B------:R-:W-:Y:S01]  /*7280*/  FFMA R10, R41, R45, R10 ;  /* 0x0000002d290a7223 */ /* 0x000fe2000000000a */
[--C-:B------:R-:W-:Y:S01]  /*7290*/  HADD2.F32 R40, -RZ, R58.reuse.H0_H0 ;  /* 0x2000003aff287230 */ /* 0x100fe20000004100 */
[----:B------:R-:W-:Y:S01]  /*72a0*/  F2FP.F16.F32.PACK_AB R60, R9, R8 ;  /* 0x00000008093c723e */ /* 0x000fe200000000ff */
[----:B------:R-:W-:Y:S01]  /*72b0*/  FFMA R15, R41, R42, R15 ;  /* 0x0000002a290f7223 */ /* 0x000fe2000000000f */
[C---:B------:R-:W-:Y:S01]  /*72c0*/  FMUL R12, R38.reuse, R16 ;  /* 0x00000010260c7220 */ /* 0x040fe20000400000 */
[----:B------:R-:W-:Y:S02]  /*72d0*/  HADD2.F32 R42, -RZ, R58.H1_H1 ;  /* 0x3000003aff2a7230 */ /* 0x000fe40000004100 */
[C---:B------:R-:W-:Y:S01]  /*72e0*/  FMUL R13, R38.reuse, R17 ;  /* 0x00000011260d7220 */ /* 0x040fe20000400000 */
[--C-:B------:R-:W-:Y:S01]  /*72f0*/  HADD2.F32 R43, -RZ, R59.reuse.H0_H0 ;  /* 0x2000003bff2b7230 */ /* 0x100fe20000004100 */
[----:B------:R-:W-:Y:S01]  /*7300*/  F2FP.F16.F32.PACK_AB R61, R15, R10 ;  /* 0x0000000a0f3d723e */ /* 0x000fe200000000ff */
[C---:B------:R-:W-:Y:S01]  /*7310*/  FFMA R12, R41.reuse, R40, R12 ;  /* 0x00000028290c7223 */ /* 0x040fe2000000000c */
[C---:B------:R-:W-:Y:S01]  /*7320*/  FFMA R13, R41.reuse, R42, R13 ;  /* 0x0000002a290d7223 */ /* 0x040fe2000000000d */
[C---:B------:R-:W-:Y:S01]  /*7330*/  FMUL R14, R38.reuse, R18 ;  /* 0x00000012260e7220 */ /* 0x040fe20000400000 */
[----:B------:R-:W-:Y:S02]  /*7340*/  HADD2.F32 R40, -RZ, R59.H1_H1 ;  /* 0x3000003bff287230 */ /* 0x000fe40000004100 */
[C---:B------:R-:W-:Y:S01]  /*7350*/  FMUL R19, R38.reuse, R19 ;  /* 0x0000001326137220 */ /* 0x040fe20000400000 */
[C---:B------:R-:W-:Y:S01]  /*7360*/  FMUL R16, R38.reuse, R20 ;  /* 0x0000001426107220 */ /* 0x040fe20000400000 */
[C---:B------:R-:W-:Y:S01]  /*7370*/  FFMA R14, R41.reuse, R43, R14 ;  /* 0x0000002b290e7223 */ /* 0x040fe2000000000e */
[--C-:B------:R-:W-:Y:S02]  /*7380*/  HADD2.F32 R43, -RZ, R64.reuse.H0_H0 ;  /* 0x20000040ff2b7230 */ /* 0x100fe40000004100 */
[C---:B------:R-:W-:Y:S01]  /*7390*/  FFMA R19, R41.reuse, R40, R19 ;  /* 0x0000002829137223 */ /* 0x040fe20000000013 */
[----:B------:R-:W-:Y:S02]  /*73a0*/  HADD2.F32 R42, -RZ, R64.H1_H1 ;  /* 0x30000040ff2a7230 */ /* 0x000fe40000004100 */
[C---:B------:R-:W-:Y:S01]  /*73b0*/  FMUL R17, R38.reuse, R21 ;  /* 0x0000001526117220 */ /* 0x040fe20000400000 */
[--C-:B------:R-:W-:Y:S02]  /*73c0*/  HADD2.F32 R45, -RZ, R65.reuse.H0_H0 ;  /* 0x20000041ff2d7230 */ /* 0x100fe40000004100 */
[C---:B------:R-:W-:Y:S01]  /*73d0*/  FMUL R18, R38.reuse, R22 ;  /* 0x0000001626127220 */ /* 0x040fe20000400000 */
[----:B------:R-:W-:Y:S02]  /*73e0*/  HADD2.F32 R40, -RZ, R65.H1_H1 ;  /* 0x30000041ff287230 */ /* 0x000fe40000004100 */
[C---:B------:R-:W-:Y:S01]  /*73f0*/  FMUL R23, R38.reuse, R23 ;  /* 0x0000001726177220 */ /* 0x040fe20000400000 */
[C---:B------:R-:W-:Y:S01]  /*7400*/  FFMA R16, R41.reuse, R43, R16 ;  /* 0x0000002b29107223 */ /* 0x040fe20000000010 */
[C---:B------:R-:W-:Y:S01]  /*7410*/  FFMA R17, R41.reuse, R42, R17 ;  /* 0x0000002a29117223 */ /* 0x040fe20000000011 */
[C---:B------:R-:W-:Y:S01]  /*7420*/  FFMA R18, R41.reuse, R45, R18 ;  /* 0x0000002d29127223 */ /* 0x040fe20000000012 */
[C---:B------:R-:W-:Y:S01]  /*7430*/  FFMA R23, R41.reuse, R40, R23 ;  /* 0x0000002829177223 */ /* 0x040fe20000000017 */
[--C-:B------:R-:W-:Y:S02]  /*7440*/  HADD2.F32 R43, -RZ, R66.reuse.H0_H0 ;  /* 0x20000042ff2b7230 */ /* 0x100fe40000004100 */
[C---:B------:R-:W-:Y:S01]  /*7450*/  FMUL R20, R38.reuse, R24 ;  /* 0x0000001826147220 */ /* 0x040fe20000400000 */
        /* <DEDUP_REMOVED lines=9> */
[----:B------:R-:W-:Y:S01]  /*74f0*/  FFMA R27, R41, R42, R27 ;  /* 0x0000002a291b7223 */ /* 0x000fe2000000001b */
[--C-:B------:R-:W-:Y:S02]  /*7500*/  HADD2.F32 R40, -RZ, R72.reuse.H0_H0 ;  /* 0x20000048ff287230 */ /* 0x100fe40000004100 */
[C---:B------:R-:W-:Y:S01]  /*7510*/  FMUL R24, R38.reuse, R28 ;  /* 0x0000001c26187220 */ /* 0x040fe20000400000 */
[----:B------:R-:W-:Y:S02]  /*7520*/  HADD2.F32 R42, -RZ, R72.H1_H1 ;  /* 0x30000048ff2a7230 */ /* 0x000fe40000004100 */
[C---:B------:R-:W-:Y:S01]  /*7530*/  FMUL R25, R38.reuse, R29 ;  /* 0x0000001d26197220 */ /* 0x040fe20000400000 */
[--C-:B------:R-:W-:Y:S02]  /*7540*/  HADD2.F32 R43, -RZ, R73.reuse.H0_H0 ;  /* 0x20000049ff2b7230 */ /* 0x100fe40000004100 */
[C---:B------:R-:W-:Y:S01]  /*7550*/  FMUL R26, R38.reuse, R30 ;  /* 0x0000001e261a7220 */ /* 0x040fe20000400000 */
[----:B------:R-:W-:Y:S01]  /*7560*/  F2FP.F16.F32.PACK_AB R62, R13, R12 ;  /* 0x0000000c0d3e723e */ /* 0x000fe200000000ff */
[----:B------:R-:W-:Y:S01]  /*7570*/  FFMA R24, R41, R40, R24 ;  /* 0x0000002829187223 */ /* 0x000fe20000000018 */
[----:B------:R-:W-:Y:S01]  /*7580*/  F2FP.F16.F32.PACK_AB R63, R19, R14 ;  /* 0x0000000e133f723e */ /* 0x000fe200000000ff */
[C---:B------:R-:W-:Y:S01]  /*7590*/  FFMA R25, R41.reuse, R42, R25 ;  /* 0x0000002a29197223 */ /* 0x040fe20000000019 */
[C---:B------:R-:W-:Y:S01]  /*75a0*/  FFMA R26, R41.reuse, R43, R26 ;  /* 0x0000002b291a7223 */ /* 0x040fe2000000001a */
[----:B------:R-:W-:Y:S02]  /*75b0*/  HADD2.F32 R40, -RZ, R73.H1_H1 ;  /* 0x30000049ff287230 */ /* 0x000fe40000004100 */
[C---:B------:R-:W-:Y:S01]  /*75c0*/  FMUL R31, R38.reuse, R31 ;  /* 0x0000001f261f7220 */ /* 0x040fe20000400000 */
[----:B------:R1:W-:Y:S01]  /*75d0*/  STS.128 [R86+0x10], R60 ;  /* 0x0000103c56007388 */ /* 0x0003e20000000c00 */
[--C-:B------:R-:W-:Y:S02]  /*75e0*/  HADD2.F32 R43, -RZ, R74.reuse.H0_H0 ;  /* 0x2000004aff2b7230 */ /* 0x100fe40000004100 */
[C---:B------:R-:W-:Y:S01]  /*75f0*/  FMUL R28, R38.reuse, R32 ;  /* 0x00000020261c7220 */ /* 0x040fe20000400000 */
[----:B------:R-:W-:Y:S02]  /*7600*/  HADD2.F32 R42, -RZ, R74.H1_H1 ;  /* 0x3000004aff2a7230 */ /* 0x000fe40000004100 */
[C---:B------:R-:W-:Y:S01]  /*7610*/  FMUL R29, R38.reuse, R33 ;  /* 0x00000021261d7220 */ /* 0x040fe20000400000 */
[----:B------:R-:W-:Y:S02]  /*7620*/  HADD2.F32 R45, -RZ, R75.H0_H0 ;  /* 0x2000004bff2d7230 */ /* 0x000fe40000004100 */
[C---:B------:R-:W-:Y:S01]  /*7630*/  FMUL R30, R38.reuse, R34 ;  /* 0x00000022261e7220 */ /* 0x040fe20000400000 */
[----:B------:R-:W-:Y:S01]  /*7640*/  FFMA R31, R41, R40, R31 ;  /* 0x00000028291f7223 */ /* 0x000fe2000000001f */
[----:B------:R-:W-:Y:S01]  /*7650*/  FMUL R35, R38, R35 ;  /* 0x0000002326237220 */ /* 0x000fe20000400000 */
[----:B------:R-:W-:Y:S01]  /*7660*/  F2FP.F16.F32.PACK_AB R68, R17, R16 ;  /* 0x000000101144723e */ /* 0x000fe200000000ff */
[----:B------:R-:W-:Y:S01]  /*7670*/  FFMA R28, R41, R43, R28 ;  /* 0x0000002b291c7223 */ /* 0x000fe2000000001c */
[----:B------:R-:W-:Y:S01]  /*7680*/  F2FP.F16.F32.PACK_AB R69, R23, R18 ;  /* 0x000000121745723e */ /* 0x000fe200000000ff */
[----:B------:R-:W-:Y:S01]  /*7690*/  FFMA R29, R41, R42, R29 ;  /* 0x0000002a291d7223 */ /* 0x000fe2000000001d */
[----:B------:R-:W-:Y:S01]  /*76a0*/  F2FP.F16.F32.PACK_AB R70, R21, R20 ;  /* 0x000000141546723e */ /* 0x000fe200000000ff */
[----:B------:R-:W-:Y:S01]  /*76b0*/  FFMA R30, R41, R45, R30 ;  /* 0x0000002d291e7223 */ /* 0x000fe2000000001e */
[----:B------:R-:W-:Y:S01]  /*76c0*/  F2FP.F16.F32.PACK_AB R71, R27, R22 ;  /* 0x000000161b47723e */ /* 0x000fe200000000ff */
[----:B------:R-:W-:Y:S01]  /*76d0*/  FFMA R35, R41, R44, R35 ;  /* 0x0000002c29237223 */ /* 0x000fe20000000023 */
[----:B------:R-:W-:Y:S02]  /*76e0*/  F2FP.F16.F32.PACK_AB R104, R25, R24 ;  /* 0x000000181968723e */ /* 0x000fe400000000ff */
[----:B------:R-:W-:Y:S01]  /*76f0*/  F2FP.F16.F32.PACK_AB R105, R31, R26 ;  /* 0x0000001a1f69723e */ /* 0x000fe200000000ff */
[----:B------:R1:W-:Y:S01]  /*7700*/  STS.128 [R47+0x20], R68 ;  /* 0x000020442f007388 */ /* 0x0003e20000000c00 */
[----:B------:R-:W-:Y:S02]  /*7710*/  F2FP.F16.F32.PACK_AB R106, R29, R28 ;  /* 0x0000001c1d6a723e */ /* 0x000fe400000000ff */
[----:B------:R-:W-:Y:S05]  /*7720*/  F2FP.F16.F32.PACK_AB R107, R35, R30 ;  /* 0x0000001e236b723e */ /* 0x000fea00000000ff */
[----:B------:R1:W-:Y:S01]  /*7730*/  STS.128 [R46+0x10], R104 ;  /* 0x000010682e007388 */ /* 0x0003e20000000c00 */
[----:B------:R-:W-:Y:S01]  /*7740*/  @!PT LDS RZ, [RZ] ;  /* 0x00000000fffff984 */ /* 0x000fe20000000800 */
[----:B------:R-:W-:Y:S01]  /*7750*/  @!PT LDS RZ, [RZ] ;  /* 0x00000000fffff984 */ /* 0x000fe20000000800 */
[----:B------:R-:W-:Y:S01]  /*7760*/  @!PT LDS RZ, [RZ] ;  /* 0x00000000fffff984 */ /* 0x000fe20000000800 */
[----:B------:R-:W-:Y:S01]  /*7770*/  @!PT LDS RZ, [RZ] ;  /* 0x00000000fffff984 */ /* 0x000fe20000000800 */
[----:B------:R3:W-:Y:S07]  /*7780*/  MEMBAR.ALL.CTA ;  /* 0x0000000000007992 */ /* 0x0007ee0000008000 */
[----:B---3--:R-:W3:Y:S02]  /*7790*/  FENCE.VIEW.ASYNC.S ;  /* 0x00000000000073c6 */ /* 0x008ee40000000000 */
[----:B---3--:R-:W-:Y:S06]  /*77a0*/  BAR.SYNC.DEFER_BLOCKING 0x1, 0x80 ;  /* 0x0042000000007b1d */ /* 0x008fec0000010000 */
[----:B------:R-:W-:Y:S05]  /*77b0*/  @P0 BRA `(.L_x_120) ;  /* 0x0000000000240947 */ /* 0x000fea0003800000 */
[----:B------:R-:W3:Y:S01]  /*77c0*/  LDCU.64 UR6, c[0x0][0x348] ;  /* 0x00006900ff0677ac */ /* 0x000ee20008000a00 */
[----:B------:R-:W-:Y:S01]  /*77d0*/  R2UR UR5, R109 ;  /* 0x000000006d0572ca */ /* 0x000fe200000e0000 */
[----:B------:R-:W-:Y:S11]  /*77e0*/  UMOV UR51, UR36 ;  /* 0x0000002400337c82 */ /* 0x000ff60008000000 */
[----:B------:R-:W-:Y:S01]  /*77f0*/  @!UPT UIADD3 URZ, UPT, UPT, URZ, URZ, URZ ;  /* 0x000000fffffff290 */ /* 0x000fe2000fffe0ff */
[----:B------:R-:W-:Y:S02]  /*7800*/  UIADD3 UR48, UPT, UPT, UR47, 0x200, UR5 ;  /* 0x000002002f307890 */ /* 0x000fe4000fffe005 */
[----:B---3--:R-:W-:Y:S04]  /*7810*/  UIADD3 UR4, UP0, UPT, UR6, 0x680, URZ ;  /* 0x0000068006047890 */ /* 0x008fe8000ff1e0ff */
[----:B------:R-:W-:Y:S09]  /*7820*/  UIADD3.X UR5, UPT, UPT, URZ, UR7, URZ, UP0, !UPT ;  /* 0x00000007ff057290 */ /* 0x000ff200087fe4ff */
[----:B------:R3:W-:Y:S02]  /*7830*/  UTMASTG.3D [UR48], [UR4] ;  /* 0x00000030040073b5 */ /* 0x0007e40008010000 */
[----:B---3--:R0:W-:Y:S02]  /*7840*/  UTMACMDFLUSH ;  /* 0x00000000000079b7 */ /* 0x0081e40000000000 */
.L_x_120:
[----:B------:R-:W-:Y:S05]  /*7850*/  BSYNC.RECONVERGENT B0 ;  /* 0x0000000000007941 */ /* 0x000fea0003800200 */
.L_x_119:
[----:B------:R-:W-:Y:S01]  /*7860*/  UIADD3 UR44, UPT, UPT, UR46, 0x1, URZ ;  /* 0x000000012e2c7890 */ /* 0x000fe2000fffe0ff */
[----:B------:R-:W-:Y:S03]  /*7870*/  BSSY.RECONVERGENT B0, `(.L_x_121) ;  /* 0x0000005000007945 */ /* 0x000fe60003800200 */
[----:B------:R-:W-:Y:S04]  /*7880*/  UISETP.NE.AND UP0, UPT, UR44, 0x3, UPT ;  /* 0x000000032c00788c */ /* 0x000fe8000bf05270 */
[----:B------:R-:W-:Y:S01]  /*7890*/  USEL UR45, UR44, URZ, UP0 ;  /* 0x000000ff2c2d7287 */ /* 0x000fe20008000000 */
[----:B------:R-:W-:Y:S11]  /*78a0*/  @P0 BRA `(.L_x_122) ;  /* 0x0000000000040947 */ /* 0x000ff60003800000 */
[----:B------:R-:W-:Y:S04]  /*78b0*/  DEPBAR.LE SB0, 0x1 ;  /* 0x000080400000791a */ /* 0x000fe80000000000 */
.L_x_122:
[----:B------:R-:W-:Y:S05]  /*78c0*/  BSYNC.RECONVERGENT B0 ;  /* 0x0000000000007941 */ /* 0x000fea0003800200 */
.L_x_121:
[----:B------:R-:W-:Y:S01]  /*78d0*/  BAR.SYNC.DEFER_BLOCKING 0x1, 0x80 ;  /* 0x0042000000007b1d */ /* 0x000fe20000010000 */
[----:B------:R-:W-:Y:S01]  /*78e0*/  ISETP.NE.AND P1, PT, R103, RZ, PT ;  /* 0x000000ff6700720c */ /* 0x000fe20003f25270 */
[----:B------:R-:W-:Y:S01]  /*78f0*/  UISETP.NE.AND UP0, UPT, UR53, URZ, UPT ;  /* 0x000000ff3500728c */ /* 0x000fe2000bf05270 */
[----:B------:R-:W-:Y:S11]  /*7900*/  LEA R3, R111, UR47, 0x3 ;  /* 0x0000002f6f037c11 */ /* 0x000ff6000f8e18ff */
[----:B------:R-:W-:Y:S01]  /*7910*/  @P1 SHF.L.U32 R4, R110, 0x1f, RZ ;  /* 0x0000001f6e041819 */ /* 0x000fe200000006ff */
[----:B------:R-:W-:Y:S06]  /*7920*/  BRA.U !UP0, `(.L_x_123) ;  /* 0x0000000108247547 */ /* 0x000fec000b800000 */
[----:B------:R-:W3:Y:S01]  /*7930*/  S2R R0, SR_CgaCtaId ;  /* 0x0000000000007919 */ /* 0x000ee20000008800 */
[----:B------:R-:W-:Y:S01]  /*7940*/  IMAD.U32 R2, RZ, RZ, UR52 ;  /* 0x00000034ff027e24 */ /* 0x000fe2000f8e00ff */
[----:B------:R-:W-:Y:S04]  /*7950*/  UIADD3 UR4, UPT, UPT, UR52, 0x1, URZ ;  /* 0x0000000134047890 */ /* 0x000fe8000fffe0ff */
[----:B------:R-:W-:Y:S01]  /*7960*/  @P1 LEA R2, R2, UR47, 0x3 ;  /* 0x0000002f02021c11 */ /* 0x000fe2000f8e18ff */
[----:B------:R-:W-:Y:S04]  /*7970*/  UISETP.NE.AND UP0, UPT, UR4, 0x3, UPT ;  /* 0x000000030400788c */ /* 0x000fe8000bf05270 */
[----:B------:R-:W-:Y:S01]  /*7980*/  @P1 VIADD R5, R2, 0xb8 ;  /* 0x000000b802051836 */ /* 0x000fe20000000000 */
[----:B------:R-:W-:Y:S04]  /*7990*/  USEL UR52, UR4, URZ, UP0 ;  /* 0x000000ff04347287 */ /* 0x000fe80008000000 */
[----:B---3--:R-:W-:Y:S04]  /*79a0*/  @P1 PRMT R0, R0, 0x654, R5 ;  /* 0x0000065400001816 */ /* 0x008fe80000000005 */
[----:B------:R3:W-:Y:S04]  /*79b0*/  @P1 SYNCS.ARRIVE.TRANS64.RED.A1T0 RZ, [R0+URZ], RZ ;  /* 0x000000ff00ff19a7 */ /* 0x0007e800081004ff */
.L_x_123:
[----:B------:R-:W4:Y:S01]  /*79c0*/  @P1 SYNCS.PHASECHK.TRANS64.TRYWAIT P0, [R3+URZ+0xa0], R4 ;  /* 0x0000a004030015a7 */ /* 0x000f2200080011ff */
[----:B------:R-:W-:Y:S01]  /*79d0*/  BSSY B1, `(.L_x_124) ;  /* 0x0000015000017945 */ /* 0x000fe20003800000 */
[----:B----4-:R-:W-:Y:S03]  /*79e0*/  @P1 SEL R108, RZ, 0x1, !P0 ;  /* 0x00000001ff6c1807 */ /* 0x010fe60004000000 */
[----:B------:R-:W-:Y:S05]  /*79f0*/  @!P1 BRA `(.L_x_125) ;  /* 0x0000000000489947 */ /* 0x000fea0003800000 */
[----:B------:R-:W-:Y:S01]  /*7a00*/  ISETP.NE.AND P1, PT, R112, RZ, PT ;  /* 0x000000ff7000720c */ /* 0x000fe20003f25270 */
[----:B------:R-:W-:Y:S01]  /*7a10*/  BSSY B0, `(.L_x_126) ;  /* 0x000000a000007945 */ /* 0x000fe20003800000 */
[----:B------:R-:W-:Y:S11]  /*7a20*/  ISETP.NE.AND P0, PT, R108, RZ, PT ;  /* 0x000000ff6c00720c */ /* 0x000ff60003f05270 */
[----:B------:R-:W-:Y:S04]  /*7a30*/  @P1 IMAD R111, R111, 0x2000, R100 ;  /* 0x000020006f6f1824 */ /* 0x000fe800078e0264 */
[----:B------:R-:W-:Y:S01]  /*7a40*/  @P1 IMAD.IADD R4, R85, 0x1, R111 ;  /* 0x0000000155041824 */ /* 0x000fe200078e026f */
[----:B------:R-:W-:Y:S03]  /*7a50*/  @P1 IADD3 R2, PT, PT, R84, R111, RZ ;  /* 0x0000006f54021210 */ /* 0x000fe60007ffe0ff */
[----:B---3--:R-:W-:Y:S01]  /*7a60*/  @P1 IMAD.IADD R0, R99, 0x1, R4 ;  /* 0x0000000163001824 */ /* 0x008fe200078e0204 */
[----:B------:R-:W-:Y:S06]  /*7a70*/  @P0 BRA `(.L_x_127) ;  /* 0x00000000000c0947 */ /* 0x000fec0003800000 */
[----:B------:R-:W-:Y:S04]  /*7a80*/  SHF.L.U32 R110, R110, 0x1f, RZ ;  /* 0x0000001f6e6e7819 */ /* 0x000fe800000006ff */
[----:B------:R-:W3:Y:S02]  /*7a90*/  SYNCS.PHASECHK.TRANS64.TRYWAIT P0, [R3+URZ+0xa0], R110 ;  /* 0x0000a06e030075a7 */ /* 0x000ee400080011ff */
[----:B---3--:R-:W-:Y:S05]  /*7aa0*/  @!P0 BRA `(.L_x_128) ;  /* 0x0000001c00248947 */ /* 0x008fea0003800000 */
.L_x_127:
[----:B------:R-:W-:Y:S05]  /*7ab0*/  BSYNC B0 ;  /* 0x0000000000007941 */ /* 0x000fea0003800000 */
.L_x_126:
[----:B------:R-:W-:Y:S11]  /*7ac0*/  ISETP.NE.AND P0, PT, R112, RZ, PT ;  /* 0x000000ff7000720c */ /* 0x000ff60003f05270 */
[----:B------:R-:W-:Y:S02]  /*7ad0*/  @!UPT UIADD3 URZ, UPT, UPT, URZ, URZ, URZ ;  /* 0x000000fffffff290 */ /* 0x000fe4000fffe0ff */
[----:B------:R4:W1:Y:S04]  /*7ae0*/  @P0 LDS.128 R48, [R111] ;  /* 0x000000006f300984 */ /* 0x0008680000000c00 */
[----:B------:R4:W1:Y:S04]  /*7af0*/  @P0 LDS.128 R64, [R2+0x20] ;  /* 0x0000200002400984 */ /* 0x0008680000000c00 */
[----:B------:R4:W1:Y:S04]  /*7b00*/  @P0 LDS.128 R56, [R4+0x10] ;  /* 0x0000100004380984 */ /* 0x0008680000000c00 */
[----:B------:R4:W1:Y:S02]  /*7b10*/  @P0 LDS.128 R72, [R0+0x10] ;  /* 0x0000100000480984 */ /* 0x0008640000000c00 */
.L_x_125:
[----:B------:R-:W-:Y:S05]  /*7b20*/  BSYNC B1 ;  /* 0x0000000000017941 */ /* 0x000fea0003800000 */
.L_x_124:
[----:B---34-:R-:W-:Y:S05]  /*7b30*/  VIADD R0, R39, 0x20 ;  /* 0x0000002027007836 */ /* 0x018fea0000000000 */
[----:B------:R-:W-:Y:S04]  /*7b40*/  SHF.R.U32.HI R0, RZ, 0x15, R0 ;  /* 0x00000015ff007819 */ /* 0x000fe80000011600 */
[----:B------:R-:W-:Y:S11]  /*7b50*/  LOP3.LUT P0, RZ, R0, 0x3, R89, 0x48, !PT ;  /* 0x0000000300ff7812 */ /* 0x000ff60007804859 */
[----:B------:R-:W-:Y:S02]  /*7b60*/  @!UPT UIADD3 URZ, UPT, UPT, URZ, URZ, URZ ;  /* 0x000000fffffff290 */ /* 0x000fe4000fffe0ff */
[----:B------:R-:W-:Y:S05]  /*7b70*/  @!P0 BRA `(.L_x_129) ;  /* 0x0000000000408947 */ /* 0x000fea0003800000 */
[----:B------:R-:W3:Y:S01]  /*7b80*/  LDCU.64 UR8, c[0x4][0x70] ;  /* 0x01000e00ff0877ac */ /* 0x000ee20008000a00 */
[----:B------:R-:W-:Y:S01]  /*7b90*/  MOV R3, 0x0 ;  /* 0x0000000000037802 */ /* 0x000fe20000000f00 */
[----:B------:R-:W-:Y:S02]  /*7ba0*/  HFMA2 R12, -RZ, RZ, 0, 5.9604644775390625e-08 ;  /* 0x00000001ff0c7431 */ /* 0x000fe400000001ff */
[----:B------:R-:W-:Y:S02]  /*7bb0*/  IMAD.MOV.U32 R8, RZ, RZ, 0x192 ;  /* 0x00000192ff087424 */ /* 0x000fe400078e00ff */
[----:B------:R-:W-:Y:S01]  /*7bc0*/  IMAD.MOV.U32 R13, RZ, RZ, RZ ;  /* 0x000000ffff0d7224 */ /* 0x000fe200078e00ff */
[----:B------:R-:W4:Y:S01]  /*7bd0*/  LDCU.64 UR6, c[0x4][0x78] ;  /* 0x01000f00ff0677ac */ /* 0x000f220008000a00 */
[----:B------:R-:W1:Y:S01]  /*7be0*/  LDC.64 R2, c[0x4][R3] ;  /* 0x0100000003027b82 */ /* 0x000e620000000a00 */
[----:B------:R-:W5:Y:S01]  /*7bf0*/  LDCU.64 UR4, c[0x4][0x10] ;  /* 0x01000200ff0477ac */ /* 0x000f620008000a00 */
[----:B---3--:R-:W-:Y:S01]  /*7c00*/  MOV R5, UR9 ;  /* 0x0000000900057c02 */ /* 0x008fe20008000f00 */
[----:B------:R-:W-:Y:S01]  /*7c10*/  IMAD.U32 R4, RZ, RZ, UR8 ;  /* 0x00000008ff047e24 */ /* 0x000fe2000f8e00ff */
[----:B----4-:R-:W-:Y:S01]  /*7c20*/  MOV R7, UR7 ;  /* 0x0000000700077c02 */ /* 0x010fe20008000f00 */
[----:B------:R-:W-:Y:S01]  /*7c30*/  IMAD.U32 R6, RZ, RZ, UR6 ;  /* 0x00000006ff067e24 */ /* 0x000fe2000f8e00ff */
[----:B-----5:R-:W-:Y:S01]  /*7c40*/  MOV R11, UR5 ;  /* 0x00000005000b7c02 */ /* 0x020fe20008000f00 */
[----:B------:R-:W-:Y:S02]  /*7c50*/  IMAD.U32 R10, RZ, RZ, UR4 ;  /* 0x00000004ff0a7e24 */ /* 0x000fe4000f8e00ff */
[----:B------:R-:W-:Y:S07]  /*7c60*/  LEPC R20, `(.L_x_129) ;  /* 0x000000001014794e */ /* 0x000fee0000000000 */
[----:B-12---:R-:W-:Y:S05]  /*7c70*/  CALL.ABS.NOINC R2 ;  /* 0x0000000002007343 */ /* 0x006fea0003c00000 */
.L_x_129:
[----:B------:R-:W-:Y:S01]  /*7c80*/  ISETP.NE.AND P0, PT, R101, RZ, PT ;  /* 0x000000ff6500720c */ /* 0x000fe20003f05270 */
[----:B------:R-:W-:Y:S05]  /*7c90*/  WARPSYNC.ALL ;  /* 0x0000000000007948 */ /* 0x000fea0003800000 */
[----:B------:R-:W-:Y:S01]  /*7ca0*/  R2UR UR4, R39 ;  /* 0x00000000270472ca */ /* 0x000fe200000e0000 */
[--C-:B-1----:R-:W-:Y:S01]  /*7cb0*/  HADD2.F32 R40, -RZ, R48.reuse.H0_H0 ;  /* 0x20000030ff287230 */ /* 0x102fe20000004100 */
[----:B------:R-:W-:Y:S01]  /*7cc0*/  IADD3 R92, PT, PT, R92, 0x120, RZ ;  /* 0x000001205c5c7810 */ /* 0x000fe20007ffe0ff */
[----:B------:R-:W-:Y:S01]  /*7cd0*/  HADD2.F32 R42, -RZ, R48.H1_H1 ;  /* 0x30000030ff2a7230 */ /* 0x000fe20000004100 */
[----:B------:R-:W-:Y:S01]  /*7ce0*/  BSSY.RECONVERGENT B0, `(.L_x_130) ;  /* 0x000008d000007945 */ /* 0x000fe20003800200 */
[--C-:B------:R-:W-:Y:S01]  /*7cf0*/  HADD2.F32 R43, -RZ, R49.reuse.H0_H0 ;  /* 0x20000031ff2b7230 */ /* 0x100fe20000004100 */
[----:B------:R-:W-:Y:S01]  /*7d00*/  LOP3.LUT R92, R92, 0xfefffff8, RZ, 0xc0, !PT ;  /* 0xfefffff85c5c7812 */ /* 0x000fe200078ec0ff */
[----:B------:R-:W-:Y:S02]  /*7d10*/  HADD2.F32 R44, -RZ, R49.H1_H1 ;  /* 0x30000031ff2c7230 */ /* 0x000fe40000004100 */
[--C-:B------:R-:W-:Y:S02]  /*7d20*/  HADD2.F32 R45, -RZ, R50.reuse.H0_H0 ;  /* 0x20000032ff2d7230 */ /* 0x100fe40000004100 */
[----:B--2---:R-:W-:Y:S02]  /*7d30*/  HADD2.F32 R46, -RZ, R50.H1_H1 ;  /* 0x30000032ff2e7230 */ /* 0x004fe40000004100 */
[----:B------:R-:W1:Y:S01]  /*7d40*/  LDTM.x32 R4, tmem[UR4+0x20] ;  /* 0x00002004000479ee */ /* 0x000e6200082c0000 */
[----:B------:R-:W-:Y:S01]  /*7d50*/  NOP ;  /* 0x0000000000007918 */ /* 0x000fe20000000000 */
[----:B-1----:R1:W-:Y:S01]  /*7d60*/  SYNCS.ARRIVE.TRANS64.RED.A1T0 RZ, [R92+URZ], RZ ;  /* 0x000000ff5cff79a7 */ /* 0x0023e200081004ff */
[----:B------:R-:W-:Y:S01]  /*7d70*/  USHF.L.U32 UR4, UR45, 0xd, URZ ;  /* 0x0000000d2d047899 */ /* 0x000fe200080006ff */
[--C-:B------:R-:W-:Y:S02]  /*7d80*/  HADD2.F32 R47, -RZ, R51.reuse.H0_H0 ;  /* 0x20000033ff2f7230 */ /* 0x100fe40000004100 */
[----:B------:R-:W-:Y:S02]  /*7d90*/  HADD2.F32 R48, -RZ, R51.H1_H1 ;  /* 0x30000033ff307230 */ /* 0x000fe40000004100 */
[--C-:B------:R-:W-:Y:S01]  /*7da0*/  HADD2.F32 R49, -RZ, R56.reuse.H0_H0 ;  /* 0x20000038ff317230 */ /* 0x100fe20000004100 */
[----:B------:R-:W-:Y:S01]  /*7db0*/  IADD3 R117, PT, PT, R100, UR4, RZ ;  /* 0x0000000464757c10 */ /* 0x000fe2000fffe0ff */
[----:B------:R-:W-:Y:S02]  /*7dc0*/  HADD2.F32 R51, -RZ, R56.H1_H1 ;  /* 0x30000038ff337230 */ /* 0x000fe40000004100 */
[--C-:B------:R-:W-:Y:S01]  /*7dd0*/  HADD2.F32 R50, -RZ, R57.reuse.H0_H0 ;  /* 0x20000039ff327230 */ /* 0x100fe20000004100 */
[-C--:B------:R-:W-:Y:S01]  /*7de0*/  IADD3 R116, PT, PT, R85, R117.reuse, RZ ;  /* 0x0000007555747210 */ /* 0x080fe20007ffe0ff */
[----:B------:R-:W-:Y:S01]  /*7df0*/  HADD2.F32 R52, -RZ, R57.H1_H1 ;  /* 0x30000039ff347230 */ /* 0x000fe20000004100 */
[----:B------:R-:W-:Y:S01]  /*7e00*/  IADD3 R117, PT, PT, R84, R117, RZ ;  /* 0x0000007554757210 */ /* 0x000fe20007ffe0ff */
[--C-:B------:R-:W-:Y:S01]  /*7e10*/  HADD2.F32 R53, -RZ, R58.reuse.H0_H0 ;  /* 0x2000003aff357230 */ /* 0x100fe20000004100 */
[----:B------:R-:W-:Y:S01]  /*7e20*/  IADD3 R118, PT, PT, R99, R116, RZ ;  /* 0x0000007463767210 */ /* 0x000fe20007ffe0ff */
[----:B------:R-:W-:Y:S02]  /*7e30*/  HADD2.F32 R54, -RZ, R58.H1_H1 ;  /* 0x3000003aff367230 */ /* 0x000fe40000004100 */
[--C-:B------:R-:W-:Y:S02]  /*7e40*/  HADD2.F32 R55, -RZ, R59.reuse.H0_H0 ;  /* 0x2000003bff377230 */ /* 0x100fe40000004100 */
[----:B------:R-:W-:Y:S02]  /*7e50*/  HADD2.F32 R56, -RZ, R59.H1_H1 ;  /* 0x3000003bff387230 */ /* 0x000fe40000004100 */
[C---:B------:R-:W-:Y:S01]  /*7e60*/  FMUL R4, R38.reuse, R4 ;  /* 0x0000000426047220 */ /* 0x040fe20000400000 */
[C---:B------:R-:W-:Y:S01]  /*7e70*/  FMUL R5, R38.reuse, R5 ;  /* 0x0000000526057220 */ /* 0x040fe20000400000 */
[C---:B------:R-:W-:Y:S01]  /*7e80*/  FMUL R6, R38.reuse, R6 ;  /* 0x0000000626067220 */ /* 0x040fe20000400000 */
[C---:B------:R-:W-:Y:S01]  /*7e90*/  FMUL R7, R38.reuse, R7 ;  /* 0x0000000726077220 */ /* 0x040fe20000400000 */
[C---:B------:R-:W-:Y:S01]  /*7ea0*/  FFMA R4, R41.reuse, R40, R4 ;  /* 0x0000002829047223 */ /* 0x040fe20000000004 */
[C---:B------:R-:W-:Y:S01]  /*7eb0*/  FFMA R5, R41.reuse, R42, R5 ;  /* 0x0000002a29057223 */ /* 0x040fe20000000005 */
[C---:B------:R-:W-:Y:S01]  /*7ec0*/  FFMA R6, R41.reuse, R43, R6 ;  /* 0x0000002b29067223 */ /* 0x040fe20000000006 */
[----:B------:R-:W-:Y:S01]  /*7ed0*/  FFMA R7, R41, R44, R7 ;  /* 0x0000002c29077223 */ /* 0x000fe20000000007 */
[C---:B------:R-:W-:Y:S01]  /*7ee0*/  FMUL R8, R38.reuse, R8 ;  /* 0x0000000826087220 */ /* 0x040fe20000400000 */
[C---:B------:R-:W-:Y:S01]  /*7ef0*/  FMUL R9, R38.reuse, R9 ;  /* 0x0000000926097220 */ /* 0x040fe20000400000 */
[----:B------:R-:W-:Y:S01]  /*7f00*/  F2FP.F16.F32.PACK_AB R84, R5, R4 ;  /* 0x000000040554723e */ /* 0x000fe200000000ff */
[C---:B------:R-:W-:Y:S01]  /*7f10*/  FMUL R10, R38.reuse, R10 ;  /* 0x0000000a260a7220 */ /* 0x040fe20000400000 */
[----:B------:R-:W-:Y:S01]  /*7f20*/  F2FP.F16.F32.PACK_AB R85, R7, R6 ;  /* 0x000000060755723e */ /* 0x000fe200000000ff */
[C---:B------:R-:W-:Y:S01]  /*7f30*/  FFMA R8, R41.reuse, R45, R8 ;  /* 0x0000002d29087223 */ /* 0x040fe20000000008 */
[C---:B------:R-:W-:Y:S01]  /*7f40*/  FFMA R9, R41.reuse, R46, R9 ;  /* 0x0000002e29097223 */ /* 0x040fe20000000009 */
[----:B------:R-:W-:Y:S01]  /*7f50*/  FFMA R10, R41, R47, R10 ;  /* 0x0000002f290a7223 */ /* 0x000fe2000000000a */
[C---:B------:R-:W-:Y:S01]  /*7f60*/  FMUL R11, R38.reuse, R11 ;  /* 0x0000000b260b7220 */ /* 0x040fe20000400000 */
[C---:B------:R-:W-:Y:S01]  /*7f70*/  FMUL R0, R38.reuse, R12 ;  /* 0x0000000c26007220 */ /* 0x040fe20000400000 */
[C---:B------:R-:W-:Y:S01]  /*7f80*/  FMUL R2, R38.reuse, R13 ;  /* 0x0000000d26027220 */ /* 0x040fe20000400000 */
[----:B------:R-:W-:Y:S01]  /*7f90*/  F2FP.F16.F32.PACK_AB R86, R9, R8 ;  /* 0x000000080956723e */ /* 0x000fe200000000ff */
[C---:B------:R-:W-:Y:S01]  /*7fa0*/  FFMA R11, R41.reuse, R48, R11 ;  /* 0x00000030290b7223 */ /* 0x040fe2000000000b */
[C---:B------:R-:W-:Y:S01]  /*7fb0*/  FFMA R0, R41.reuse, R49, R0 ;  /* 0x0000003129007223 */ /* 0x040fe20000000000 */
[C---:B------:R-:W-:Y:S01]  /*7fc0*/  FFMA R2, R41.reuse, R51, R2 ;  /* 0x0000003329027223 */ /* 0x040fe20000000002 */
[C---:B------:R-:W-:Y:S01]  /*7fd0*/  FMUL R3, R38.reuse, R14 ;  /* 0x0000000e26037220 */ /* 0x040fe20000400000 */
[C---:B------:R-:W-:Y:S01]  /*7fe0*/  FMUL R15, R38.reuse, R15 ;  /* 0x0000000f260f7220 */ /* 0x040fe20000400000 */
[C---:B------:R-:W-:Y:S01]  /*7ff0*/  FMUL R12, R38.reuse, R16 ;  /* 0x00000010260c7220 */ /* 0x040fe20000400000 */
[C---:B------:R-:W-:Y:S01]  /*8000*/  FMUL R13, R38.reuse, R17 ;  /* 0x00000011260d7220 */ /* 0x040fe20000400000 */
[C---:B------:R-:W-:Y:S01]  /*8010*/  FFMA R3, R41.reuse, R50, R3 ;  /* 0x0000003229037223 */ /* 0x040fe20000000003 */
[C---:B------:R-:W-:Y:S01]  /*8020*/  FMUL R14, R38.reuse, R18 ;  /* 0x00000012260e7220 */ /* 0x040fe20000400000 */
[----:B------:R-:W-:Y:S01]  /*8030*/  FFMA R15, R41, R52, R15 ;  /* 0x00000034290f7223 */ /* 0x000fe2000000000f */
[--C-:B------:R-:W-:Y:S02]  /*8040*/  HADD2.F32 R57, -RZ, R64.reuse.H0_H0 ;  /* 0x20000040ff397230 */ /* 0x100fe40000004100 */
[C---:B------:R-:W-:Y:S01]  /*8050*/  FMUL R19, R38.reuse, R19 ;  /* 0x0000001326137220 */ /* 0x040fe20000400000 */
[----:B------:R-:W-:Y:S01]  /*8060*/  F2FP.F16.F32.PACK_AB R87, R11, R10 ;  /* 0x0000000a0b57723e */ /* 0x000fe200000000ff */
[C---:B------:R-:W-:Y:S01]  /*8070*/  FFMA R12, R41.reuse, R53, R12 ;  /* 0x00000035290c7223 */ /* 0x040fe2000000000c */
[----:B------:R-:W-:Y:S02]  /*8080*/  HADD2.F32 R58, -RZ, R64.H1_H1 ;  /* 0x30000040ff3a7230 */ /* 0x000fe40000004100 */
[C---:B------:R-:W-:Y:S01]  /*8090*/  FMUL R16, R38.reuse, R20 ;  /* 0x0000001426107220 */ /* 0x040fe20000400000 */
[C---:B------:R-:W-:Y:S01]  /*80a0*/  FFMA R13, R41.reuse, R54, R13 ;  /* 0x00000036290d7223 */ /* 0x040fe2000000000d */
[----:B------:R1:W-:Y:S01]  /*80b0*/  STS.128 [R100+UR4], R84 ;  /* 0x0000005464007988 */ /* 0x0003e20008000c04 */
[--C-:B------:R-:W-:Y:S02]  /*80c0*/  HADD2.F32 R59, -RZ, R65.reuse.H0_H0 ;  /* 0x20000041ff3b7230 */ /* 0x100fe40000004100 */
[C---:B------:R-:W-:Y:S01]  /*80d0*/  FMUL R17, R38.reuse, R21 ;  /* 0x0000001526117220 */ /* 0x040fe20000400000 */
[C---:B------:R-:W-:Y:S01]  /*80e0*/  FFMA R14, R41.reuse, R55, R14 ;  /* 0x00000037290e7223 */ /* 0x040fe2000000000e */
[----:B------:R-:W-:Y:S02]  /*80f0*/  HADD2.F32 R60, -RZ, R65.H1_H1 ;  /* 0x30000041ff3c7230 */ /* 0x000fe40000004100 */
[C---:B------:R-:W-:Y:S01]  /*8100*/  FMUL R18, R38.reuse, R22 ;  /* 0x0000001626127220 */ /* 0x040fe20000400000 */
[C---:B------:R-:W-:Y:S01]  /*8110*/  FFMA R19, R41.reuse, R56, R19 ;  /* 0x0000003829137223 */ /* 0x040fe20000000013 */
        /* <DEDUP_REMOVED lines=13> */
[----:B------:R-:W-:Y:S01]  /*81f0*/  FMUL R27, R38, R27 ;  /* 0x0000001b261b7220 */ /* 0x000fe20000400000 */
[----:B------:R-:W-:Y:S01]  /*8200*/  F2FP.F16.F32.PACK_AB R104, R2, R0 ;  /* 0x000000000268723e */ /* 0x000fe200000000ff */
[----:B------:R-:W-:Y:S01]  /*8210*/  FFMA R20, R41, R61, R20 ;  /* 0x0000003d29147223 */ /* 0x000fe20000000014 */
[----:B------:R-:W-:Y:S01]  /*8220*/  F2FP.F16.F32.PACK_AB R105, R15, R3 ;  /* 0x000000030f69723e */ /* 0x000fe200000000ff */
[----:B------:R-:W-:Y:S01]  /*8230*/  HADD2.F32 R66, -RZ, R72.H1_H1 ;  /* 0x30000048ff427230 */ /* 0x000fe20000004100 */
[----:B------:R-:W-:Y:S01]  /*8240*/  F2FP.F16.F32.PACK_AB R106, R13, R12 ;  /* 0x0000000c0d6a723e */ /* 0x000fe200000000ff */
[C---:B------:R-:W-:Y:S01]  /*8250*/  FMUL R24, R38.reuse, R28 ;  /* 0x0000001c26187220 */ /* 0x040fe20000400000 */
[----:B------:R-:W-:Y:S01]  /*8260*/  F2FP.F16.F32.PACK_AB R107, R19, R14 ;  /* 0x0000000e136b723e */ /* 0x000fe200000000ff */
[C---:B------:R-:W-:Y:S01]  /*8270*/  FFMA R21, R41.reuse, R62, R21 ;  /* 0x0000003e29157223 */ /* 0x040fe20000000015 */
[--C-:B------:R-:W-:Y:S02]  /*8280*/  HADD2.F32 R67, -RZ, R73.reuse.H0_H0 ;  /* 0x20000049ff437230 */ /* 0x100fe40000004100 */
[C---:B------:R-:W-:Y:S01]  /*8290*/  FMUL R25, R38.reuse, R29 ;  /* 0x0000001d26197220 */ /* 0x040fe20000400000 */
[C---:B------:R-:W-:Y:S01]  /*82a0*/  FFMA R22, R41.reuse, R63, R22 ;  /* 0x0000003f29167223 */ /* 0x040fe20000000016 */
[----:B------:R1:W-:Y:S01]  /*82b0*/  STS.128 [R116+0x10], R104 ;  /* 0x0000106874007388 */ /* 0x0003e20000000c00 */
        /* <DEDUP_REMOVED lines=35> */
[----:B--2---:R-:W2:Y:S02]  /*84f0*/  FENCE.VIEW.ASYNC.S ;  /* 0x00000000000073c6 */ /* 0x004ea40000000000 */
[----:B--2---:R-:W-:Y:S06]  /*8500*/  BAR.SYNC.DEFER_BLOCKING 0x1, 0x80 ;  /* 0x0042000000007b1d */ /* 0x004fec0000010000 */
[----:B------:R-:W-:Y:S05]  /*8510*/  @P0 BRA `(.L_x_131) ;  /* 0x0000000000240947 */ /* 0x000fea0003800000 */
[----:B------:R-:W2:Y:S01]  /*8520*/  LDCU.64 UR10, c[0x0][0x348] ;  /* 0x00006900ff0a77ac */ /* 0x000ea20008000a00 */
[----:B------:R-:W-:Y:S02]  /*8530*/  UIADD3 UR9, UPT, UPT, UR49, 0x20, URZ ;  /* 0x0000002031097890 */ /* 0x000fe4000fffe0ff */
[----:B------:R-:W-:Y:S02]  /*8540*/  UIADD3 UR8, UPT, UPT, UR47, 0x200, UR4 ;  /* 0x000002002f087890 */ /* 0x000fe4000fffe004 */
[----:B--2---:R-:W-:Y:S03]  /*8550*/  UIADD3 UR6, UP0, UPT, UR10, 0x680, URZ ;  /* 0x000006800a067890 */ /* 0x004fe6000ff1e0ff */
[----:B------:R-:W-:Y:S01]  /*8560*/  UMOV UR10, UR50 ;  /* 0x00000032000a7c82 */ /* 0x000fe20008000000 */
[----:B------:R-:W-:Y:S03]  /*8570*/  UIADD3.X UR7, UPT, UPT, URZ, UR11, URZ, UP0, !UPT ;  /* 0x0000000bff077290 */ /* 0x000fe600087fe4ff */
[----:B------:R-:W-:Y:S06]  /*8580*/  UMOV UR11, UR36 ;  /* 0x00000024000b7c82 */ /* 0x000fec0008000000 */
[----:B------:R2:W-:Y:S02]  /*8590*/  UTMASTG.3D [UR8], [UR6] ;  /* 0x00000008060073b5 */ /* 0x0005e40008010000 */
[----:B--2---:R0:W-:Y:S02]  /*85a0*/  UTMACMDFLUSH ;  /* 0x00000000000079b7 */ /* 0x0041e40000000000 */
.L_x_131:
[----:B------:R-:W-:Y:S05]  /*85b0*/  BSYNC.RECONVERGENT B0 ;  /* 0x0000000000007941 */ /* 0x000fea0003800200 */
.L_x_130:
[----:B------:R-:W-:Y:S01]  /*85c0*/  UIADD3 UR4, UPT, UPT, UR45, 0x1, URZ ;  /* 0x000000012d047890 */ /* 0x000fe2000fffe0ff */
[----:B------:R-:W-:Y:S03]  /*85d0*/  BSSY.RECONVERGENT B0, `(.L_x_132) ;  /* 0x0000008000007945 */ /* 0x000fe60003800200 */
[----:B------:R-:W-:Y:S04]  /*85e0*/  UISETP.NE.AND UP0, UPT, UR4, 0x3, UPT ;  /* 0x000000030400788c */ /* 0x000fe8000bf05270 */
[----:B------:R-:W-:Y:S02]  /*85f0*/  UISETP.EQ.XOR UP1, UPT, UR44, 0x3, !UP0 ;  /* 0x000000032c00788c */ /* 0x000fe4000c722a70 */
[----:B------:R-:W-:Y:S02]  /*8600*/  USEL UR46, UR4, URZ, UP0 ;  /* 0x000000ff042e7287 */ /* 0x000fe40008000000 */
[----:B------:R-:W-:Y:S04]  /*8610*/  USEL UR5, URZ, 0x1, !UP1 ;  /* 0x00000001ff057887 */ /* 0x000fe8000c800000 */
[----:B------:R-:W-:Y:S01]  /*8620*/  ULOP3.LUT UR54, UR54, UR5, URZ, 0x3c, !UPT ;  /* 0x0000000536367292 */ /* 0x000fe2000f8e3cff */
[----:B------:R-:W-:Y:S11]  /*8630*/  @P0 BRA `(.L_x_133) ;  /* 0x0000000000040947 */ /* 0x000ff60003800000 */
[----:B------:R-:W-:Y:S04]  /*8640*/  DEPBAR.LE SB0, 0x1 ;  /* 0x000080400000791a */ /* 0x000fe80000000000 */
.L_x_133:
[----:B------:R-:W-:Y:S05]  /*8650*/  BSYNC.RECONVERGENT B0 ;  /* 0x0000000000007941 */ /* 0x000fea0003800200 */
.L_x_132:
[----:B------:R-:W-:Y:S01]  /*8660*/  BAR.SYNC.DEFER_BLOCKING 0x1, 0x80 ;  /* 0x0042000000007b1d */ /* 0x000fe20000010000 */
[----:B------:R-:W-:Y:S01]  /*8670*/  UISETP.NE.AND UP0, UPT, UR53, -0x2, UPT ;  /* 0xfffffffe3500788c */ /* 0x000fe2000bf05270 */
[----:B------:R-:W-:Y:S08]  /*8680*/  IADD3 R0, PT, PT, R36, 0x1, RZ ;  /* 0x0000000124007810 */ /* 0x000ff00007ffe0ff */
[----:B------:R-:W-:Y:S05]  /*8690*/  BRA.U !UP0, `(.L_x_134) ;  /* 0x0000000108287547 */ /* 0x000fea000b800000 */
[----:B------:R-:W2:Y:S01]  /*86a0*/  S2R R2, SR_CgaCtaId ;  /* 0x0000000000027919 */ /* 0x000ea20000008800 */
[----:B------:R-:W-:Y:S01]  /*86b0*/  ISETP.NE.AND P0, PT, R103, RZ, PT ;  /* 0x000000ff6700720c */ /* 0x000fe20003f05270 */
[----:B------:R-:W-:Y:S01]  /*86c0*/  IMAD.U32 R3, RZ, RZ, UR52 ;  /* 0x00000034ff037e24 */ /* 0x000fe2000f8e00ff */
[----:B------:R-:W-:Y:S04]  /*86d0*/  UIADD3 UR4, UPT, UPT, UR52, 0x1, URZ ;  /* 0x0000000134047890 */ /* 0x000fe8000fffe0ff */
[----:B------:R-:W-:Y:S04]  /*86e0*/  UISETP.NE.AND UP0, UPT, UR4, 0x3, UPT ;  /* 0x000000030400788c */ /* 0x000fe8000bf05270 */
[----:B------:R-:W-:Y:S03]  /*86f0*/  USEL UR52, UR4, URZ, UP0 ;  /* 0x000000ff04347287 */ /* 0x000fe60008000000 */
[----:B------:R-:W-:Y:S05]  /*8700*/  @P0 LEA R3, R3, UR47, 0x3 ;  /* 0x0000002f03030c11 */ /* 0x000fea000f8e18ff */
[----:B------:R-:W-:Y:S05]  /*8710*/  @P0 VIADD R3, R3, 0xb8 ;  /* 0x000000b803030836 */ /* 0x000fea0000000000 */
[----:B--2---:R-:W-:Y:S04]  /*8720*/  @P0 PRMT R2, R2, 0x654, R3 ;  /* 0x0000065402020816 */ /* 0x004fe80000000003 */
[----:B------:R2:W-:Y:S03]  /*8730*/  @P0 SYNCS.ARRIVE.TRANS64.RED.A1T0 RZ, [R2+URZ], RZ ;  /* 0x000000ff02ff09a7 */ /* 0x0005e600081004ff */
.L_x_134:
[----:B------:R-:W-:Y:S01]  /*8740*/  R2UR UR6, R102 ;  /* 0x00000000660672ca */ /* 0x000fe200000e0000 */
[----:B------:R-:W-:Y:S01]  /*8750*/  UIADD3 UR53, UPT, UPT, UR53, 0x2, URZ ;  /* 0x0000000235357890 */ /* 0x000fe2000fffe0ff */
[----:B------:R-:W-:Y:S01]  /*8760*/  R2UR UR5, R90 ;  /* 0x000000005a0572ca */ /* 0x000fe200000e0000 */
[----:B------:R-:W-:Y:S01]  /*8770*/  UMOV UR36, UR63 ;  /* 0x0000003f00247c82 */ /* 0x000fe20008000000 */
[----:B------:R-:W-:Y:S02]  /*8780*/  R2UR UR4, R91 ;  /* 0x000000005b0472ca */ /* 0x000fe400000e0000 */
[----:B------:R-:W-:Y:S02]  /*8790*/  ISETP.NE.AND P0, PT, R94, 0x2, PT ;  /* 0x000000025e00780c */ /* 0x000fe40003f05270 */
[----:B------:R-:W-:Y:S02]  /*87a0*/  ISETP.NE.AND P1, PT, R0, 0x4, PT ;  /* 0x000000040000780c */ /* 0x000fe40003f25270 */
[----:B--2---:R-:W-:Y:S02]  /*87b0*/  SEL R2, RZ, 0x1, P0 ;  /* 0x00000001ff027807 */ /* 0x004fe40000000000 */
[----:B------:R-:W-:Y:S01]  /*87c0*/  SEL R3, RZ, 0x1, P1 ;  /* 0x00000001ff037807 */ /* 0x000fe20000800000 */
[----:B------:R-:W-:Y:S01]  /*87d0*/  UISETP.NE.AND UP0, UPT, UR6, URZ, UPT ;  /* 0x000000ff0600728c */ /* 0x000fe2000bf05270 */
[----:B------:R-:W-:Y:S01]  /*87e0*/  LOP3.LUT R97, R97, R2, RZ, 0x3c, !PT ;  /* 0x0000000261617212 */ /* 0x000fe200078e3cff */
[----:B------:R-:W-:Y:S01]  /*87f0*/  UIADD3 UR32, UPT, UPT, UR37, UR5, URZ ;  /* 0x0000000525207290 */ /* 0x000fe2000fffe0ff */
[----:B------:R-:W-:Y:S01]  /*8800*/  LOP3.LUT R98, R98, R3, RZ, 0x3c, !PT ;  /* 0x0000000362627212 */ /* 0x000fe200078e3cff */
[----:B------:R-:W-:Y:S01]  /*8810*/  UIADD3 UR26, UPT, UPT, UR38, UR4, URZ ;  /* 0x00000004261a7290 */ /* 0x000fe2000fffe0ff */
[----:B------:R-:W-:Y:S02]  /*8820*/  SEL R94, R94, RZ, P0 ;  /* 0x000000ff5e5e7207 */ /* 0x000fe40000000000 */
[----:B------:R-:W-:Y:S02]  /*8830*/  SEL R36, R0, RZ, P1 ;  /* 0x000000ff00247207 */ /* 0x000fe40000800000 */
[----:B------:R-:W-:Y:S07]  /*8840*/  BRA.U UP0, `(.L_x_135) ;  /* 0xffffffd500a47547 */ /* 0x000fee000b83ffff */
[----:B------:R-:W2:Y:S01]  /*8850*/  LDCU.64 UR4, c[0x0][0x888] ;  /* 0x00011100ff0477ac */ /* 0x000ea20008000a00 */
[----:B------:R-:W3:Y:S01]  /*8860*/  LDCU.64 UR6, c[0x0][0x890] ;  /* 0x00011200ff0677ac */ /* 0x000ee20008000a00 */
[----:B--2---:R-:W-:Y:S02]  /*8870*/  ISETP.NE.U32.AND P2, PT, RZ, UR4, PT ;  /* 0x00000004ff007c0c */ /* 0x004fe4000bf45070 */
[----:B---3--:R-:W-:Y:S02]  /*8880*/  ISETP.NE.U32.AND P1, PT, RZ, UR6, PT ;  /* 0x00000006ff007c0c */ /* 0x008fe4000bf25070 */
[----:B------:R-:W-:Y:S02]  /*8890*/  ISETP.NE.AND.EX P2, PT, RZ, UR5, PT, P2 ;  /* 0x00000005ff007c0c */ /* 0x000fe4000bf45320 */
[----:B------:R-:W-:-:S13]  /*88a0*/  ISETP.NE.AND.EX P0, PT, RZ, UR7, PT, P1 ;  /* 0x00000007ff007c0c */ /* 0x000fda000bf05310 */
[----:B------:R-:W-:Y:S05]  /*88b0*/  @P2 BRA P0, `(.L_x_136) ;  /* 0x00000000003c2947 */ /* 0x000fea0000000000 */
[----:B------:R-:W-:-:S13]  /*88c0*/  ISETP.NE.AND.EX P1, PT, RZ, UR7, PT, P1 ;  /* 0x00000007ff007c0c */ /* 0x000fda000bf25310 */
[----:B------:R-:W-:Y:S05]  /*88d0*/  @P1 BRA `(.L_x_137) ;  /* 0x00000000000c1947 */ /* 0x000fea0003800000 */
[----:B------:R-:W-:-:S13]  /*88e0*/  FSETP.NEU.AND P0, PT, R41, RZ, PT ;  /* 0x000000ff2900720b */ /* 0x000fda0003f0d000 */
[----:B------:R-:W-:Y:S05]  /*88f0*/  @!P0 EXIT ;  /* 0x000000000000894d */ /* 0x000fea0003800000 */
[----:B------:R-:W-:Y:S05]  /*8900*/  BRA `(.L_x_136) ;  /* 0x0000000000287947 */ /* 0x000fea0003800000 */
.L_x_137:
[----:B------:R-:W-:Y:S01]  /*8910*/  ISETP.NE.AND P0, PT, R93, RZ, PT ;  /* 0x000000ff5d00720c */ /* 0x000fe20003f05270 */
[----:B------:R-:W-:-:S12]  /*8920*/  BSSY.RECONVERGENT B0, `(.L_x_136) ;  /* 0x0000008000007945 */ /* 0x000fd80003800200 */
[----:B------:R-:W-:Y:S05]  /*8930*/  @P0 BRA `(.L_x_138) ;  /* 0x0000000000100947 */ /* 0x000fea0003800000 */
[----:B------:R-:W-:-:S04]  /*8940*/  ISETP.NE.U32.AND P0, PT, RZ, UR4, PT ;  /* 0x00000004ff007c0c */ /* 0x000fc8000bf05070 */
[----:B------:R-:W-:-:S13]  /*8950*/  ISETP.NE.AND.EX P0, PT, RZ, UR5, PT, P0 ;  /* 0x00000005ff007c0c */ /* 0x000fda000bf05300 */
[----:B------:R-:W-:Y:S05]  /*8960*/  @!P0 EXIT ;  /* 0x000000000000894d */ /* 0x000fea0003800000 */
[----:B------:R-:W-:Y:S05]  /*8970*/  BRA `(.L_x_139) ;  /* 0x0000000000087947 */ /* 0x000fea0003800000 */
.L_x_138:
[----:B------:R-:W-:-:S13]  /*8980*/  FSETP.NEU.AND P0, PT, R41, RZ, PT ;  /* 0x000000ff2900720b */ /* 0x000fda0003f0d000 */
[----:B------:R-:W-:Y:S05]  /*8990*/  @!P0 EXIT ;  /* 0x000000000000894d */ /* 0x000fea0003800000 */
.L_x_139:
[----:B------:R-:W-:Y:S05]  /*89a0*/  BSYNC.RECONVERGENT B0 ;  /* 0x0000000000007941 */ /* 0x000fea0003800200 */
.L_x_136:
[----:B------:R-:W2:Y:S01]  /*89b0*/  S2UR UR7, SR_CgaCtaId ;  /* 0x00000000000779c3 */ /* 0x000ea20000008800 */
[----:B------:R-:W-:Y:S01]  /*89c0*/  ULEA UR6, UR52, UR47, 0x3 ;  /* 0x0000002f34067291 */ /* 0x000fe2000f8e18ff */
[----:B------:R-:W-:-:S04]  /*89d0*/  DEPBAR.LE SB0, 0x0 ;  /* 0x000080000000791a */ /* 0x000fc80000000000 */
[----:B------:R-:W-:-:S04]  /*89e0*/  UIADD3 UR6, UPT, UPT, UR6, 0xb8, URZ ;  /* 0x000000b806067890 */ /* 0x000fc8000fffe0ff */
[----:B--2---:R-:W-:-:S09]  /*89f0*/  UPRMT UR6, UR7, 0x654, UR6 ;  /* 0x0000065407067896 */ /* 0x004fd20008000006 */
[----:B------:R-:W-:Y:S01]  /*8a00*/  SYNCS.ARRIVE.TRANS64.RED.A1T0 RZ, [UR6], RZ ;  /* 0x000000ffffff79a7 */ /* 0x000fe20008100406 */
[----:B------:R-:W-:Y:S05]  /*8a10*/  EXIT ;  /* 0x000000000000794d */ /* 0x000fea0003800000 */
.L_x_25:
[----:B---3--:R3:W4:Y:S02]  /*8a20*/  SYNCS.PHASECHK.TRANS64.TRYWAIT P0, [R0+URZ+0x150], R3 ;  /* 0x00015003000075a7 */ /* 0x00872400080011ff */
[----:B----4-:R-:W-:Y:S05]  /*8a30*/  @!P0 NANOSLEEP.SYNCS 0x989680 ;  /* 0x009896800000895d */ /* 0x010fea0003900000 */
[----:B------:R-:W4:Y:S02]  /*8a40*/  @!P0 SYNCS.PHASECHK.TRANS64 P0, [R0+URZ+0x150], R3 ;  /* 0x00015003000085a7 */ /* 0x000f2400080010ff */
[----:B----4-:R-:W-:Y:S05]  /*8a50*/  @!P0 BRA `(.L_x_25) ;  /* 0xfffffffc00f08947 */ /* 0x010fea000383ffff */
[----:B------:R-:W-:Y:S05]  /*8a60*/  BRA `(.L_x_140) ;  /* 0xffffff94000c7947 */ /* 0x000fea000383ffff */
.L_x_28:
[----:B---3--:R-:W-:-:S07]  /*8a70*/  MOV R0, UR33 ;  /* 0x0000002100007c02 */ /* 0x008fce0008000f00 */
.L_x_141:
[----:B---3--:R3:W4:Y:S02]  /*8a80*/  SYNCS.PHASECHK.TRANS64.TRYWAIT P0, [R0+URZ+0x50], R3 ;  /* 0x00005003000075a7 */ /* 0x00872400080011ff */
[----:B----4-:R-:W-:Y:S05]  /*8a90*/  @!P0 NANOSLEEP.SYNCS 0x989680 ;  /* 0x009896800000895d */ /* 0x010fea0003900000 */
[----:B------:R-:W4:Y:S02]  /*8aa0*/  @!P0 SYNCS.PHASECHK.TRANS64 P0, [R0+URZ+0x50], R3 ;  /* 0x00005003000085a7 */ /* 0x000f2400080010ff */
[----:B----4-:R-:W-:Y:S05]  /*8ab0*/  @!P0 BRA `(.L_x_141) ;  /* 0xfffffffc00f08947 */ /* 0x010fea000383ffff */
[----:B------:R-:W-:Y:S05]  /*8ac0*/  BRA `(.L_x_27) ;  /* 0xffffff94005c7947 */ /* 0x000fea000383ffff */
.L_x_35:
[----:B--2---:R-:W-:-:S07]  /*8ad0*/  MOV R0, UR17 ;  /* 0x0000001100007c02 */ /* 0x004fce0008000f00 */
.L_x_142:
[----:B--2---:R2:W3:Y:S02]  /*8ae0*/  SYNCS.PHASECHK.TRANS64.TRYWAIT P0, [R0+URZ+0x50], R3 ;  /* 0x00005003000075a7 */ /* 0x0044e400080011ff */
[----:B---3--:R-:W-:Y:S05]  /*8af0*/  @!P0 NANOSLEEP.SYNCS 0x989680 ;  /* 0x009896800000895d */ /* 0x008fea0003900000 */
[----:B------:R-:W3:Y:S02]  /*8b00*/  @!P0 SYNCS.PHASECHK.TRANS64 P0, [R0+URZ+0x50], R3 ;  /* 0x00005003000085a7 */ /* 0x000ee400080010ff */
[----:B---3--:R-:W-:Y:S05]  /*8b10*/  @!P0 BRA `(.L_x_142) ;  /* 0xfffffffc00f08947 */ /* 0x008fea000383ffff */
[----:B------:R-:W-:Y:S05]  /*8b20*/  BRA `(.L_x_34) ;  /* 0xffffff9800287947 */ /* 0x000fea000383ffff */
.L_x_40:
[----:B-1----:R1:W2:Y:S02]  /*8b30*/  SYNCS.PHASECHK.TRANS64.TRYWAIT P0, [R3+URZ+0xe0], R0 ;  /* 0x0000e000030075a7 */ /* 0x0022a400080011ff */
[----:B--2---:R-:W-:Y:S05]  /*8b40*/  @!P0 NANOSLEEP.SYNCS 0x989680 ;  /* 0x009896800000895d */ /* 0x004fea0003900000 */
[----:B------:R-:W2:Y:S02]  /*8b50*/  @!P0 SYNCS.PHASECHK.TRANS64 P0, [R3+URZ+0xe0], R0 ;  /* 0x0000e000030085a7 */ /* 0x000ea400080010ff */
[----:B--2---:R-:W-:Y:S05]  /*8b60*/  @!P0 BRA `(.L_x_40) ;  /* 0xfffffffc00f08947 */ /* 0x004fea000383ffff */
[----:B------:R-:W-:Y:S05]  /*8b70*/  BRA `(.L_x_143) ;  /* 0xffffff9800cc7947 */ /* 0x000fea000383ffff */
.L_x_44:
[----:B-1----:R-:W-:-:S07]  /*8b80*/  MOV R0, UR4 ;  /* 0x0000000400007c02 */ /* 0x002fce0008000f00 */
.L_x_144:
[----:B-1----:R1:W2:Y:S02]  /*8b90*/  SYNCS.PHASECHK.TRANS64.TRYWAIT P0, [R0+URZ], R3 ;  /* 0x00000003000075a7 */ /* 0x0022a400080011ff */
[----:B--2---:R-:W-:Y:S05]  /*8ba0*/  @!P0 NANOSLEEP.SYNCS 0x989680 ;  /* 0x009896800000895d */ /* 0x004fea0003900000 */
[----:B------:R-:W2:Y:S02]  /*8bb0*/  @!P0 SYNCS.PHASECHK.TRANS64 P0, [R0+URZ], R3 ;  /* 0x00000003000085a7 */ /* 0x000ea400080010ff */
[----:B--2---:R-:W-:Y:S05]  /*8bc0*/  @!P0 BRA `(.L_x_144) ;  /* 0xfffffffc00f08947 */ /* 0x004fea000383ffff */
[----:B------:R-:W-:Y:S05]  /*8bd0*/  BRA `(.L_x_145) ;  /* 0xffffffa000787947 */ /* 0x000fea000383ffff */
.L_x_45:
[----:B------:R-:W-:-:S07]  /*8be0*/  MOV R0, UR5 ;  /* 0x0000000500007c02 */ /* 0x000fce0008000f00 */
.L_x_146:
[----:B-1----:R1:W2:Y:S02]  /*8bf0*/  SYNCS.PHASECHK.TRANS64.TRYWAIT P0, [R0+URZ], R3 ;  /* 0x00000003000075a7 */ /* 0x0022a400080011ff */
[----:B--2---:R-:W-:Y:S05]  /*8c00*/  @!P0 NANOSLEEP.SYNCS 0x989680 ;  /* 0x009896800000895d */ /* 0x004fea0003900000 */
[----:B------:R-:W2:Y:S02]  /*8c10*/  @!P0 SYNCS.PHASECHK.TRANS64 P0, [R0+URZ], R3 ;  /* 0x00000003000085a7 */ /* 0x000ea400080010ff */
[----:B--2---:R-:W-:Y:S05]  /*8c20*/  @!P0 BRA `(.L_x_146) ;  /* 0xfffffffc00f08947 */ /* 0x004fea000383ffff */
[----:B------:R-:W-:Y:S05]  /*8c30*/  BRA `(.L_x_147) ;  /* 0xffffffa000847947 */ /* 0x000fea000383ffff */
.L_x_46:
[----:B------:R-:W-:-:S07]  /*8c40*/  MOV R0, UR5 ;  /* 0x0000000500007c02 */ /* 0x000fce0008000f00 */
.L_x_148:
[----:B-1----:R1:W2:Y:S02]  /*8c50*/  SYNCS.PHASECHK.TRANS64.TRYWAIT P0, [R0+URZ], R3 ;  /* 0x00000003000075a7 */ /* 0x0022a400080011ff */
[----:B--2---:R-:W-:Y:S05]  /*8c60*/  @!P0 NANOSLEEP.SYNCS 0x989680 ;  /* 0x009896800000895d */ /* 0x004fea0003900000 */
[----:B------:R-:W2:Y:S02]  /*8c70*/  @!P0 SYNCS.PHASECHK.TRANS64 P0, [R0+URZ], R3 ;  /* 0x00000003000085a7 */ /* 0x000ea400080010ff */
[----:B--2---:R-:W-:Y:S05]  /*8c80*/  @!P0 BRA `(.L_x_148) ;  /* 0xfffffffc00f08947 */ /* 0x004fea000383ffff */
[----:B------:R-:W-:Y:S05]  /*8c90*/  BRA `(.L_x_149) ;  /* 0xffffffa000907947 */ /* 0x000fea000383ffff */
.L_x_47:
[----:B------:R-:W-:-:S07]  /*8ca0*/  MOV R0, UR5 ;  /* 0x0000000500007c02 */ /* 0x000fce0008000f00 */
.L_x_150:
[----:B-1----:R1:W2:Y:S02]  /*8cb0*/  SYNCS.PHASECHK.TRANS64.TRYWAIT P0, [R0+URZ], R3 ;  /* 0x00000003000075a7 */ /* 0x0022a400080011ff */
[----:B--2---:R-:W-:Y:S05]  /*8cc0*/  @!P0 NANOSLEEP.SYNCS 0x989680 ;  /* 0x009896800000895d */ /* 0x004fea0003900000 */
[----:B------:R-:W2:Y:S02]  /*8cd0*/  @!P0 SYNCS.PHASECHK.TRANS64 P0, [R0+URZ], R3 ;  /* 0x00000003000085a7 */ /* 0x000ea400080010ff */
[----:B--2---:R-:W-:Y:S05]  /*8ce0*/  @!P0 BRA `(.L_x_150) ;  /* 0xfffffffc00f08947 */ /* 0x004fea000383ffff */
[----:B------:R-:W-:Y:S05]  /*8cf0*/  BRA `(.L_x_151) ;  /* 0xffffffa0009c7947 */ /* 0x000fea000383ffff */
.L_x_48:
[----:B------:R-:W-:-:S07]  /*8d00*/  MOV R0, UR5 ;  /* 0x0000000500007c02 */ /* 0x000fce0008000f00 */
.L_x_152:
[----:B-1----:R1:W2:Y:S02]  /*8d10*/  SYNCS.PHASECHK.TRANS64.TRYWAIT P0, [R0+URZ], R3 ;  /* 0x00000003000075a7 */ /* 0x0022a400080011ff */
[----:B--2---:R-:W-:Y:S05]  /*8d20*/  @!P0 NANOSLEEP.SYNCS 0x989680 ;  /* 0x009896800000895d */ /* 0x004fea0003900000 */
[----:B------:R-:W2:Y:S02]  /*8d30*/  @!P0 SYNCS.PHASECHK.TRANS64 P0, [R0+URZ], R3 ;  /* 0x00000003000085a7 */ /* 0x000ea400080010ff */
[----:B--2---:R-:W-:Y:S05]  /*8d40*/  @!P0 BRA `(.L_x_152) ;  /* 0xfffffffc00f08947 */ /* 0x004fea000383ffff */
[----:B------:R-:W-:Y:S05]  /*8d50*/  BRA `(.L_x_153) ;  /* 0xffffffa000a87947 */ /* 0x000fea000383ffff */
.L_x_49:
[----:B------:R-:W-:-:S07]  /*8d60*/  MOV R0, UR5 ;  /* 0x0000000500007c02 */ /* 0x000fce0008000f00 */
.L_x_154:
[----:B-1----:R1:W2:Y:S02]  /*8d70*/  SYNCS.PHASECHK.TRANS64.TRYWAIT P0, [R0+URZ], R3 ;  /* 0x00000003000075a7 */ /* 0x0022a400080011ff */
[----:B--2---:R-:W-:Y:S05]  /*8d80*/  @!P0 NANOSLEEP.SYNCS 0x989680 ;  /* 0x009896800000895d */ /* 0x004fea0003900000 */
[----:B------:R-:W2:Y:S02]  /*8d90*/  @!P0 SYNCS.PHASECHK.TRANS64 P0, [R0+URZ], R3 ;  /* 0x00000003000085a7 */ /* 0x000ea400080010ff */
[----:B--2---:R-:W-:Y:S05]  /*8da0*/  @!P0 BRA `(.L_x_154) ;  /* 0xfffffffc00f08947 */ /* 0x004fea000383ffff */
[----:B------:R-:W-:Y:S05]  /*8db0*/  BRA `(.L_x_155) ;  /* 0xffffffa000b47947 */ /* 0x000fea000383ffff */
.L_x_50:
[----:B------:R-:W-:-:S07]  /*8dc0*/  MOV R0, UR5 ;  /* 0x0000000500007c02 */ /* 0x000fce0008000f00 */
.L_x_156:
[----:B-1----:R1:W2:Y:S02]  /*8dd0*/  SYNCS.PHASECHK.TRANS64.TRYWAIT P0, [R0+URZ], R3 ;  /* 0x00000003000075a7 */ /* 0x0022a400080011ff */
[----:B--2---:R-:W-:Y:S05]  /*8de0*/  @!P0 NANOSLEEP.SYNCS 0x989680 ;  /* 0x009896800000895d */ /* 0x004fea0003900000 */
[----:B------:R-:W2:Y:S02]  /*8df0*/  @!P0 SYNCS.PHASECHK.TRANS64 P0, [R0+URZ], R3 ;  /* 0x00000003000085a7 */ /* 0x000ea400080010ff */
[----:B--2---:R-:W-:Y:S05]  /*8e00*/  @!P0 BRA `(.L_x_156) ;  /* 0xfffffffc00f08947 */ /* 0x004fea000383ffff */
[----:B------:R-:W-:Y:S05]  /*8e10*/  BRA `(.L_x_157) ;  /* 0xffffffa000c07947 */ /* 0x000fea000383ffff */
.L_x_51:
[----:B------:R-:W-:-:S07]  /*8e20*/  MOV R0, UR5 ;  /* 0x0000000500007c02 */ /* 0x000fce0008000f00 */
.L_x_158:
[----:B-1----:R1:W2:Y:S02]  /*8e30*/  SYNCS.PHASECHK.TRANS64.TRYWAIT P0, [R0+URZ], R3 ;  /* 0x00000003000075a7 */ /* 0x0022a400080011ff */
[----:B--2---:R-:W-:Y:S05]  /*8e40*/  @!P0 NANOSLEEP.SYNCS 0x989680 ;  /* 0x009896800000895d */ /* 0x004fea0003900000 */
[----:B------:R-:W2:Y:S02]  /*8e50*/  @!P0 SYNCS.PHASECHK.TRANS64 P0, [R0+URZ], R3 ;  /* 0x00000003000085a7 */ /* 0x000ea400080010ff */
[----:B--2---:R-:W-:Y:S05]  /*8e60*/  @!P0 BRA `(.L_x_158) ;  /* 0xfffffffc00f08947 */ /* 0x004fea000383ffff */
[----:B------:R-:W-:Y:S05]  /*8e70*/  BRA `(.L_x_159) ;  /* 0xffffffa000cc7947 */ /* 0x000fea000383ffff */
.L_x_52:
[----:B------:R-:W-:-:S07]  /*8e80*/  MOV R0, UR5 ;  /* 0x0000000500007c02 */ /* 0x000fce0008000f00 */
.L_x_160:
[----:B-1----:R1:W2:Y:S02]  /*8e90*/  SYNCS.PHASECHK.TRANS64.TRYWAIT P0, [R0+URZ], R3 ;  /* 0x00000003000075a7 */ /* 0x0022a400080011ff */
[----:B--2---:R-:W-:Y:S05]  /*8ea0*/  @!P0 NANOSLEEP.SYNCS 0x989680 ;  /* 0x009896800000895d */ /* 0x004fea0003900000 */
[----:B------:R-:W2:Y:S02]  /*8eb0*/  @!P0 SYNCS.PHASECHK.TRANS64 P0, [R0+URZ], R3 ;  /* 0x00000003000085a7 */ /* 0x000ea400080010ff */
[----:B--2---:R-:W-:Y:S05]  /*8ec0*/  @!P0 BRA `(.L_x_160) ;  /* 0xfffffffc00f08947 */ /* 0x004fea000383ffff */
[----:B------:R-:W-:Y:S05]  /*8ed0*/  BRA `(.L_x_161) ;  /* 0xffffffa000d87947 */ /* 0x000fea000383ffff */
.L_x_55:
[----:B-1----:R1:W2:Y:S02]  /*8ee0*/  SYNCS.PHASECHK.TRANS64.TRYWAIT P0, [R2+URZ+0x140], R5 ;  /* 0x00014005020075a7 */ /* 0x0022a400080011ff */
[----:B--2---:R-:W-:Y:S05]  /*8ef0*/  @!P0 NANOSLEEP.SYNCS 0x989680 ;  /* 0x009896800000895d */ /* 0x004fea0003900000 */
[----:B------:R-:W2:Y:S02]  /*8f00*/  @!P0 SYNCS.PHASECHK.TRANS64 P0, [R2+URZ+0x140], R5 ;  /* 0x00014005020085a7 */ /* 0x000ea400080010ff */
[----:B--2---:R-:W-:Y:S05]  /*8f10*/  @!P0 BRA `(.L_x_55) ;  /* 0xfffffffc00f08947 */ /* 0x004fea000383ffff */
[----:B------:R-:W-:Y:S05]  /*8f20*/  BRA `(.L_x_162) ;  /* 0xffffffa4003c7947 */ /* 0x000fea000383ffff */
.L_x_56:
[----:B------:R-:W-:-:S07]  /*8f30*/  MOV R2, UR4 ;  /* 0x0000000400027c02 */ /* 0x000fce0008000f00 */
.L_x_163:
[----:B-1----:R1:W2:Y:S02]  /*8f40*/  SYNCS.PHASECHK.TRANS64.TRYWAIT P0, [R2+URZ+0xf0], R5 ;  /* 0x0000f005020075a7 */ /* 0x0022a400080011ff */
[----:B--2---:R-:W-:Y:S05]  /*8f50*/  @!P0 NANOSLEEP.SYNCS 0x989680 ;  /* 0x009896800000895d */ /* 0x004fea0003900000 */
[----:B------:R-:W2:Y:S02]  /*8f60*/  @!P0 SYNCS.PHASECHK.TRANS64 P0, [R2+URZ+0xf0], R5 ;  /* 0x0000f005020085a7 */ /* 0x000ea400080010ff */
[----:B--2---:R-:W-:Y:S05]  /*8f70*/  @!P0 BRA `(.L_x_163) ;  /* 0xfffffffc00f08947 */ /* 0x004fea000383ffff */
[----:B------:R-:W-:Y:S05]  /*8f80*/  BRA `(.L_x_164) ;  /* 0xffffffa4004c7947 */ /* 0x000fea000383ffff */
.L_x_57:
[----:B-1----:R1:W2:Y:S02]  /*8f90*/  SYNCS.PHASECHK.TRANS64.TRYWAIT P1, [R2+URZ+0xe0], R5 ;  /* 0x0000e005020075a7 */ /* 0x0022a400080211ff */
[----:B--2---:R-:W-:Y:S05]  /*8fa0*/  @!P1 NANOSLEEP.SYNCS 0x989680 ;  /* 0x009896800000995d */ /* 0x004fea0003900000 */
[----:B------:R-:W2:Y:S02]  /*8fb0*/  @!P1 SYNCS.PHASECHK.TRANS64 P1, [R2+URZ+0xe0], R5 ;  /* 0x0000e005020095a7 */ /* 0x000ea400080210ff */
[----:B--2---:R-:W-:Y:S05]  /*8fc0*/  @!P1 BRA `(.L_x_57) ;  /* 0xfffffffc00f09947 */ /* 0x004fea000383ffff */
[----:B------:R-:W-:Y:S05]  /*8fd0*/  BRA `(.L_x_165) ;  /* 0xffffffa4007c7947 */ /* 0x000fea000383ffff */
.L_x_60:
[----:B------:R-:W-:-:S07]  /*8fe0*/  MOV R0, UR4 ;  /* 0x0000000400007c02 */ /* 0x000fce0008000f00 */
.L_x_166:
[----:B-1----:R1:W2:Y:S02]  /*8ff0*/  SYNCS.PHASECHK.TRANS64.TRYWAIT P0, [R0+URZ+0xf0], R3 ;  /* 0x0000f003000075a7 */ /* 0x0022a400080011ff */
[----:B--2---:R-:W-:Y:S05]  /*9000*/  @!P0 NANOSLEEP.SYNCS 0x989680 ;  /* 0x009896800000895d */ /* 0x004fea0003900000 */
[----:B------:R-:W2:Y:S02]  /*9010*/  @!P0 SYNCS.PHASECHK.TRANS64 P0, [R0+URZ+0xf0], R3 ;  /* 0x0000f003000085a7 */ /* 0x000ea400080010ff */
[----:B--2---:R-:W-:Y:S05]  /*9020*/  @!P0 BRA `(.L_x_166) ;  /* 0xfffffffc00f08947 */ /* 0x004fea000383ffff */
[----:B------:R-:W-:Y:S05]  /*9030*/  BRA `(.L_x_59) ;  /* 0xffffffa400d07947 */ /* 0x000fea000383ffff */
.L_x_69:
[----:B-1----:R-:W-:-:S04]  /*9040*/  MOV R0, UR5 ;  /* 0x0000000500007c02 */ /* 0x002fc80008000f00 */
[----:B------:R1:W2:Y:S03]  /*9050*/  SYNCS.PHASECHK.TRANS64.TRYWAIT P0, [R0+URZ+0x8], R7 ;  /* 0x00000807000075a7 */ /* 0x0002a600080011ff */
[----:B--2---:R-:W-:Y:S05]  /*9060*/  @!P0 NANOSLEEP.SYNCS 0x989680 ;  /* 0x009896800000895d */ /* 0x004fea0003900000 */
[----:B------:R-:W2:Y:S02]  /*9070*/  @!P0 SYNCS.PHASECHK.TRANS64 P0, [R0+URZ+0x8], R7 ;  /* 0x00000807000085a7 */ /* 0x000ea400080010ff */
[----:B--2---:R-:W-:Y:S05]  /*9080*/  @!P0 BRA `(.L_x_69) ;  /* 0xfffffffc00ec8947 */ /* 0x004fea000383ffff */
[----:B------:R-:W-:Y:S05]  /*9090*/  BRA `(.L_x_68) ;  /* 0xffffffa800887947 */ /* 0x000fea000383ffff */
.L_x_71:
[----:B------:R-:W-:Y:S01]  /*90a0*/  BSSY B0, `(.L_x_167) ;  /* 0x0000006000007945 */ /* 0x000fe20003800000 */
[----:B------:R-:W-:-:S07]  /*90b0*/  MOV R15, 0xffffffff ;  /* 0xffffffff000f7802 */ /* 0x000fce0000000f00 */
[----:B-1---5:R-:W-:Y:S05]  /*90c0*/  WARPSYNC.COLLECTIVE R15, `(.L_x_168) ;  /* 0x000000000f0c7348 */ /* 0x022fea0003c00000 */
[----:B------:R-:W-:Y:S02]  /*90d0*/  ELECT P6, UR79, PT ;  /* 0x00000000004f782f */ /* 0x000fe400038c0000 */
[----:B------:R-:W-:Y:S01]  /*90e0*/  MOV R14, UR79 ;  /* 0x0000004f000e7c02 */ /* 0x000fe20008000f00 */
[----:B-1---5:R-:W-:Y:S10]  /*90f0*/  ENDCOLLECTIVE ;  /* 0x000000000000791b */ /* 0x022ff40003800000 */
.L_x_168:
[----:B------:R-:W-:Y:S05]  /*9100*/  BSYNC B0 ;  /* 0x0000000000007941 */ /* 0x000fea0003800000 */
.L_x_167:
[----:B------:R-:W-:Y:S01]  /*9110*/  PLOP3.LUT P0, PT, P6, PT, PT, 0x80, 0x8 ;  /* 0x000000000008781c */ /* 0x000fe2000370f070 */
[----:B------:R-:W-:-:S12]  /*9120*/  BRA `(.L_x_169) ;  /* 0xffffffa800b47947 */ /* 0x000fd8000383ffff */
.L_x_73:
[----:B-1----:R-:W-:-:S04]  /*9130*/  MOV R0, UR5 ;  /* 0x0000000500007c02 */ /* 0x002fc80008000f00 */
[----:B------:R1:W2:Y:S03]  /*9140*/  SYNCS.PHASECHK.TRANS64.TRYWAIT P0, [R0+URZ+0x8], R5 ;  /* 0x00000805000075a7 */ /* 0x0002a600080011ff */
[----:B--2---:R-:W-:Y:S05]  /*9150*/  @!P0 NANOSLEEP.SYNCS 0x989680 ;  /* 0x009896800000895d */ /* 0x004fea0003900000 */
[----:B------:R-:W2:Y:S02]  /*9160*/  @!P0 SYNCS.PHASECHK.TRANS64 P0, [R0+URZ+0x8], R5 ;  /* 0x00000805000085a7 */ /* 0x000ea400080010ff */
[----:B--2---:R-:W-:Y:S05]  /*9170*/  @!P0 BRA `(.L_x_73) ;  /* 0xfffffffc00ec8947 */ /* 0x004fea000383ffff */
[----:B------:R-:W-:Y:S05]  /*9180*/  BRA `(.L_x_72) ;  /* 0xffffffa800b87947 */ /* 0x000fea000383ffff */
.L_x_74:
[----:B-1----:R1:W2:Y:S02]  /*9190*/  SYNCS.PHASECHK.TRANS64.TRYWAIT P0, [R0+URZ+0xe0], R5 ;  /* 0x0000e005000075a7 */ /* 0x0022a400080011ff */
[----:B--2---:R-:W-:Y:S05]  /*91a0*/  @!P0 NANOSLEEP.SYNCS 0x989680 ;  /* 0x009896800000895d */ /* 0x004fea0003900000 */
[----:B------:R-:W2:Y:S02]  /*91b0*/  @!P0 SYNCS.PHASECHK.TRANS64 P0, [R0+URZ+0xe0], R5 ;  /* 0x0000e005000085a7 */ /* 0x000ea400080010ff */
[----:B--2---:R-:W-:Y:S05]  /*91c0*/  @!P0 BRA `(.L_x_74) ;  /* 0xfffffffc00f08947 */ /* 0x004fea000383ffff */
[----:B------:R-:W-:Y:S05]  /*91d0*/  BRA `(.L_x_170) ;  /* 0xffffffac00a47947 */ /* 0x000fea000383ffff */
.L_x_76:
[----:B------:R-:W-:-:S07]  /*91e0*/  MOV R0, UR31 ;  /* 0x0000001f00007c02 */ /* 0x000fce0008000f00 */
.L_x_171:
[----:B-1----:R1:W2:Y:S02]  /*91f0*/  SYNCS.PHASECHK.TRANS64.TRYWAIT P0, [R0+URZ+0x120], R5 ;  /* 0x00012005000075a7 */ /* 0x0022a400080011ff */
[----:B--2---:R-:W-:Y:S05]  /*9200*/  @!P0 NANOSLEEP.SYNCS 0x989680 ;  /* 0x009896800000895d */ /* 0x004fea0003900000 */
[----:B------:R-:W2:Y:S02]  /*9210*/  @!P0 SYNCS.PHASECHK.TRANS64 P0, [R0+URZ+0x120], R5 ;  /* 0x00012005000085a7 */ /* 0x000ea400080010ff */
[----:B--2---:R-:W-:Y:S05]  /*9220*/  @!P0 BRA `(.L_x_171) ;  /* 0xfffffffc00f08947 */ /* 0x004fea000383ffff */
[----:B------:R-:W-:Y:S05]  /*9230*/  BRA `(.L_x_172) ;  /* 0xffffffac00f07947 */ /* 0x000fea000383ffff */
.L_x_79:
[----:B------:R-:W-:Y:S07]  /*9240*/  MOV R0, UR5 ;  /* 0x0000000500007c02 */ /* 0x000fee0008000f00 */
.L_x_173:
[----:B-1----:R1:W2:Y:S02]  /*9250*/  SYNCS.PHASECHK.TRANS64.TRYWAIT P0, [R0+URZ], R5 ;  /* 0x00000005000075a7 */ /* 0x0022a400080011ff */
[----:B--2---:R-:W-:Y:S05]  /*9260*/  @!P0 NANOSLEEP.SYNCS 0x989680 ;  /* 0x009896800000895d */ /* 0x004fea0003900000 */
[----:B------:R-:W2:Y:S02]  /*9270*/  @!P0 SYNCS.PHASECHK.TRANS64 P0, [R0+URZ], R5 ;  /* 0x00000005000085a7 */ /* 0x000ea400080010ff */
[----:B--2---:R-:W-:Y:S05]  /*9280*/  @!P0 BRA `(.L_x_173) ;  /* 0xfffffffc00f08947 */ /* 0x004fea000383ffff */
[----:B------:R-:W-:Y:S05]  /*9290*/  BRA `(.L_x_78) ;  /* 0xffffffb000047947 */ /* 0x000fea000383ffff */
.L_x_83:
[----:B-1----:R-:W-:-:S07]  /*92a0*/  MOV R0, UR4 ;  /* 0x0000000400007c02 */ /* 0x002fce0008000f00 */
.L_x_174:
[----:B-1----:R1:W2:Y:S02]  /*92b0*/  SYNCS.PHASECHK.TRANS64.TRYWAIT P0, [R0+URZ], R3 ;  /* 0x00000003000075a7 */ /* 0x0022a400080011ff */
[----:B--2---:R-:W-:Y:S05]  /*92c0*/  @!P0 NANOSLEEP.SYNCS 0x989680 ;  /* 0x009896800000895d */ /* 0x004fea0003900000 */
[----:B------:R-:W2:Y:S02]  /*92d0*/  @!P0 SYNCS.PHASECHK.TRANS64 P0, [R0+URZ], R3 ;  /* 0x00000003000085a7 */ /* 0x000ea400080010ff */
[----:B--2---:R-:W-:Y:S05]  /*92e0*/  @!P0 BRA `(.L_x_174) ;  /* 0xfffffffc00f08947 */ /* 0x004fea000383ffff */
[----:B------:R-:W-:Y:S05]  /*92f0*/  BRA `(.L_x_175) ;  /* 0xffffffb000f87947 */ /* 0x000fea000383ffff */
.L_x_84:
[----:B------:R-:W-:-:S07]  /*9300*/  MOV R0, UR5 ;  /* 0x0000000500007c02 */ /* 0x000fce0008000f00 */
.L_x_176:
[----:B-1----:R1:W2:Y:S02]  /*9310*/  SYNCS.PHASECHK.TRANS64.TRYWAIT P0, [R0+URZ], R3 ;  /* 0x00000003000075a7 */ /* 0x0022a400080011ff */
[----:B--2---:R-:W-:Y:S05]  /*9320*/  @!P0 NANOSLEEP.SYNCS 0x989680 ;  /* 0x009896800000895d */ /* 0x004fea0003900000 */
[----:B------:R-:W2:Y:S02]  /*9330*/  @!P0 SYNCS.PHASECHK.TRANS64 P0, [R0+URZ], R3 ;  /* 0x00000003000085a7 */ /* 0x000ea400080010ff */
[----:B--2---:R-:W-:Y:S05]  /*9340*/  @!P0 BRA `(.L_x_176) ;  /* 0xfffffffc00f08947 */ /* 0x004fea000383ffff */
[----:B------:R-:W-:Y:S05]  /*9350*/  BRA `(.L_x_177) ;  /* 0xffffffb400047947 */ /* 0x000fea000383ffff */
.L_x_85:
[----:B------:R-:W-:-:S07]  /*9360*/  MOV R0, UR5 ;  /* 0x0000000500007c02 */ /* 0x000fce0008000f00 */
.L_x_178:
[----:B-1----:R1:W2:Y:S02]  /*9370*/  SYNCS.PHASECHK.TRANS64.TRYWAIT P0, [R0+URZ], R3 ;  /* 0x00000003000075a7 */ /* 0x0022a400080011ff */
[----:B--2---:R-:W-:Y:S05]  /*9380*/  @!P0 NANOSLEEP.SYNCS 0x989680 ;  /* 0x009896800000895d */ /* 0x004fea0003900000 */
[----:B------:R-:W2:Y:S02]  /*9390*/  @!P0 SYNCS.PHASECHK.TRANS64 P0, [R0+URZ], R3 ;  /* 0x00000003000085a7 */ /* 0x000ea400080010ff */
[----:B--2---:R-:W-:Y:S05]  /*93a0*/  @!P0 BRA `(.L_x_178) ;  /* 0xfffffffc00f08947 */ /* 0x004fea000383ffff */
[----:B------:R-:W-:Y:S05]  /*93b0*/  BRA `(.L_x_179) ;  /* 0xffffffb400107947 */ /* 0x000fea000383ffff */
.L_x_88:
[----:B------:R-:W-:-:S07]  /*93c0*/  MOV R0, UR26 ;  /* 0x0000001a00007c02 */ /* 0x000fce0008000f00 */
.L_x_180:
[----:B-1----:R1:W2:Y:S02]  /*93d0*/  SYNCS.PHASECHK.TRANS64.TRYWAIT P1, [R0+URZ+0x160], R3 ;  /* 0x00016003000075a7 */ /* 0x0022a400080211ff */
[----:B--2---:R-:W-:Y:S05]  /*93e0*/  @!P1 NANOSLEEP.SYNCS 0x989680 ;  /* 0x009896800000995d */ /* 0x004fea0003900000 */
[----:B------:R-:W2:Y:S02]  /*93f0*/  @!P1 SYNCS.PHASECHK.TRANS64 P1, [R0+URZ+0x160], R3 ;  /* 0x00016003000095a7 */ /* 0x000ea400080210ff */
[----:B--2---:R-:W-:Y:S05]  /*9400*/  @!P1 BRA `(.L_x_180) ;  /* 0xfffffffc00f09947 */ /* 0x004fea000383ffff */
[----:B------:R-:W-:Y:S05]  /*9410*/  BRA `(.L_x_181) ;  /* 0xffffffb4005c7947 */ /* 0x000fea000383ffff */
.L_x_93:
[----:B--2---:R2:W4:Y:S02]  /*9420*/  SYNCS.PHASECHK.TRANS64.TRYWAIT P0, [R12+URZ+0xe0], R9 ;  /* 0x0000e0090c0075a7 */ /* 0x00452400080011ff */
[----:B----4-:R-:W-:Y:S05]  /*9430*/  @!P0 NANOSLEEP.SYNCS 0x989680 ;  /* 0x009896800000895d */ /* 0x010fea0003900000 */
[----:B------:R-:W4:Y:S02]  /*9440*/  @!P0 SYNCS.PHASECHK.TRANS64 P0, [R12+URZ+0xe0], R9 ;  /* 0x0000e0090c0085a7 */ /* 0x000f2400080010ff */
[----:B----4-:R-:W-:Y:S05]  /*9450*/  @!P0 BRA `(.L_x_93) ;  /* 0xfffffffc00f08947 */ /* 0x010fea000383ffff */
[----:B------:R-:W-:Y:S05]  /*9460*/  BRA `(.L_x_182) ;  /* 0xffffffb800787947 */ /* 0x000fea000383ffff */
.L_x_96:
[----:B------:R-:W-:Y:S07]  /*9470*/  MOV R0, UR24 ;  /* 0x0000001800007c02 */ /* 0x000fee0008000f00 */
.L_x_183:
[----:B--2---:R2:W3:Y:S02]  /*9480*/  SYNCS.PHASECHK.TRANS64.TRYWAIT P2, [R0+URZ+0xd8], R9 ;  /* 0x0000d809000075a7 */ /* 0x0044e400080411ff */
[----:B---3--:R-:W-:Y:S05]  /*9490*/  @!P2 NANOSLEEP.SYNCS 0x989680 ;  /* 0x009896800000a95d */ /* 0x008fea0003900000 */
[----:B------:R-:W3:Y:S02]  /*94a0*/  @!P2 SYNCS.PHASECHK.TRANS64 P2, [R0+URZ+0xd8], R9 ;  /* 0x0000d8090000a5a7 */ /* 0x000ee400080410ff */
[----:B---3--:R-:W-:Y:S05]  /*94b0*/  @!P2 BRA `(.L_x_183) ;  /* 0xfffffffc00f0a947 */ /* 0x008fea000383ffff */
[----:B------:R-:W-:Y:S05]  /*94c0*/  BRA `(.L_x_95) ;  /* 0xffffffbc00dc7947 */ /* 0x000fea000383ffff */
.L_x_99:
[----:B------:R-:W-:Y:S07]  /*94d0*/  MOV R0, UR4 ;  /* 0x0000000400007c02 */ /* 0x000fee0008000f00 */
.L_x_184:
[----:B--2---:R2:W3:Y:S02]  /*94e0*/  SYNCS.PHASECHK.TRANS64.TRYWAIT P0, [R0+URZ+0xb8], R9 ;  /* 0x0000b809000075a7 */ /* 0x0044e400080011ff */
[----:B---3--:R-:W-:Y:S05]  /*94f0*/  @!P0 NANOSLEEP.SYNCS 0x989680 ;  /* 0x009896800000895d */ /* 0x008fea0003900000 */
[----:B------:R-:W3:Y:S02]  /*9500*/  @!P0 SYNCS.PHASECHK.TRANS64 P0, [R0+URZ+0xb8], R9 ;  /* 0x0000b809000085a7 */ /* 0x000ee400080010ff */
[----:B---3--:R-:W-:Y:S05]  /*9510*/  @!P0 BRA `(.L_x_184) ;  /* 0xfffffffc00f08947 */ /* 0x008fea000383ffff */
[----:B------:R-:W-:Y:S05]  /*9520*/  BRA `(.L_x_185) ;  /* 0xffffffc0003c7947 */ /* 0x000fea000383ffff */
.L_x_100:
[----:B------:R-:W-:Y:S07]  /*9530*/  MOV R9, UR5 ;  /* 0x0000000500097c02 */ /* 0x000fee0008000f00 */
.L_x_186:
[----:B--2---:R2:W3:Y:S02]  /*9540*/  SYNCS.PHASECHK.TRANS64.TRYWAIT P0, [R9+URZ+0xb8], R0 ;  /* 0x0000b800090075a7 */ /* 0x0044e400080011ff */
[----:B---3--:R-:W-:Y:S05]  /*9550*/  @!P0 NANOSLEEP.SYNCS 0x989680 ;  /* 0x009896800000895d */ /* 0x008fea0003900000 */
[----:B------:R-:W3:Y:S02]  /*9560*/  @!P0 SYNCS.PHASECHK.TRANS64 P0, [R9+URZ+0xb8], R0 ;  /* 0x0000b800090085a7 */ /* 0x000ee400080010ff */
[----:B---3--:R-:W-:Y:S05]  /*9570*/  @!P0 BRA `(.L_x_186) ;  /* 0xfffffffc00f08947 */ /* 0x008fea000383ffff */
[----:B------:R-:W-:Y:S05]  /*9580*/  BRA `(.L_x_187) ;  /* 0xffffffc0009c7947 */ /* 0x000fea000383ffff */
.L_x_102:
[----:B------:R-:W-:-:S07]  /*9590*/  MOV R0, UR4 ;  /* 0x0000000400007c02 */ /* 0x000fce0008000f00 */
.L_x_188:
[----:B--2---:R2:W3:Y:S02]  /*95a0*/  SYNCS.PHASECHK.TRANS64.TRYWAIT P0, [R0+URZ], R3 ;  /* 0x00000003000075a7 */ /* 0x0044e400080011ff */
[----:B---3--:R-:W-:Y:S05]  /*95b0*/  @!P0 NANOSLEEP.SYNCS 0x989680 ;  /* 0x009896800000895d */ /* 0x008fea0003900000 */
[----:B------:R-:W3:Y:S02]  /*95c0*/  @!P0 SYNCS.PHASECHK.TRANS64 P0, [R0+URZ], R3 ;  /* 0x00000003000085a7 */ /* 0x000ee400080010ff */
[----:B---3--:R-:W-:Y:S05]  /*95d0*/  @!P0 BRA `(.L_x_188) ;  /* 0xfffffffc00f08947 */ /* 0x008fea000383ffff */
[----:B------:R-:W-:Y:S05]  /*95e0*/  BRA `(.L_x_189) ;  /* 0xffffffc400307947 */ /* 0x000fea000383ffff */
.L_x_103:
[----:B------:R-:W-:-:S07]  /*95f0*/  MOV R0, UR5 ;  /* 0x0000000500007c02 */ /* 0x000fce0008000f00 */
.L_x_190:
[----:B--2---:R2:W3:Y:S02]  /*9600*/  SYNCS.PHASECHK.TRANS64.TRYWAIT P0, [R0+URZ], R3 ;  /* 0x00000003000075a7 */ /* 0x0044e400080011ff */
[----:B---3--:R-:W-:Y:S05]  /*9610*/  @!P0 NANOSLEEP.SYNCS 0x989680 ;  /* 0x009896800000895d */ /* 0x008fea0003900000 */
[----:B------:R-:W3:Y:S02]  /*9620*/  @!P0 SYNCS.PHASECHK.TRANS64 P0, [R0+URZ], R3 ;  /* 0x00000003000085a7 */ /* 0x000ee400080010ff */
[----:B---3--:R-:W-:Y:S05]  /*9630*/  @!P0 BRA `(.L_x_190) ;  /* 0xfffffffc00f08947 */ /* 0x008fea000383ffff */
[----:B------:R-:W-:Y:S05]  /*9640*/  BRA `(.L_x_191) ;  /* 0xffffffc4003c7947 */ /* 0x000fea000383ffff */
.L_x_105:
[----:B--2---:R2:W3:Y:S02]  /*9650*/  SYNCS.PHASECHK.TRANS64.TRYWAIT P0, [R3+URZ+0xe0], R0 ;  /* 0x0000e000030075a7 */ /* 0x0044e400080011ff */
[----:B---3--:R-:W-:Y:S05]  /*9660*/  @!P0 NANOSLEEP.SYNCS 0x989680 ;  /* 0x009896800000895d */ /* 0x008fea0003900000 */
[----:B------:R-:W3:Y:S02]  /*9670*/  @!P0 SYNCS.PHASECHK.TRANS64 P0, [R3+URZ+0xe0], R0 ;  /* 0x0000e000030085a7 */ /* 0x000ee400080010ff */
[----:B---3--:R-:W-:Y:S05]  /*9680*/  @!P0 BRA `(.L_x_105) ;  /* 0xfffffffc00f08947 */ /* 0x008fea000383ffff */
[----:B------:R-:W-:Y:S05]  /*9690*/  BRA `(.L_x_192) ;  /* 0xffffffc800247947 */ /* 0x000fea000383ffff */
.L_x_115:
[----:B-1----:R1:W2:Y:S02]  /*96a0*/  SYNCS.PHASECHK.TRANS64.TRYWAIT P0, [R0+URZ+0xa0], R5 ;  /* 0x0000a005000075a7 */ /* 0x0022a400080011ff */
[----:B--2---:R-:W-:Y:S05]  /*96b0*/  @!P0 NANOSLEEP.SYNCS 0x989680 ;  /* 0x009896800000895d */ /* 0x004fea0003900000 */
[----:B------:R-:W2:Y:S02]  /*96c0*/  @!P0 SYNCS.PHASECHK.TRANS64 P0, [R0+URZ+0xa0], R5 ;  /* 0x0000a005000085a7 */ /* 0x000ea400080010ff */
[----:B--2---:R-:W-:Y:S05]  /*96d0*/  @!P0 BRA `(.L_x_115) ;  /* 0xfffffffc00f08947 */ /* 0x004fea000383ffff */
[----:B------:R-:W-:Y:S05]  /*96e0*/  BRA `(.L_x_114) ;  /* 0xffffffd400a07947 */ /* 0x000fea000383ffff */
.L_x_117:
[----:B-1----:R1:W3:Y:S02]  /*96f0*/  SYNCS.PHASECHK.TRANS64.TRYWAIT P1, [R92+URZ+0x100], R3 ;  /* 0x000100035c0075a7 */ /* 0x0022e400080211ff */
[----:B---3--:R-:W-:Y:S05]  /*9700*/  @!P1 NANOSLEEP.SYNCS 0x989680 ;  /* 0x009896800000995d */ /* 0x008fea0003900000 */
[----:B------:R-:W3:Y:S02]  /*9710*/  @!P1 SYNCS.PHASECHK.TRANS64 P1, [R92+URZ+0x100], R3 ;  /* 0x000100035c0095a7 */ /* 0x000ee400080210ff */
[----:B---3--:R-:W-:Y:S05]  /*9720*/  @!P1 BRA `(.L_x_117) ;  /* 0xfffffffc00f09947 */ /* 0x008fea000383ffff */
[----:B------:R-:W-:Y:S05]  /*9730*/  BRA `(.L_x_116) ;  /* 0xffffffd400d87947 */ /* 0x000fea000383ffff */
.L_x_128:
[----:B---3--:R3:W4:Y:S02]  /*9740*/  SYNCS.PHASECHK.TRANS64.TRYWAIT P0, [R3+URZ+0xa0], R110 ;  /* 0x0000a06e030075a7 */ /* 0x00872400080011ff */
[----:B----4-:R-:W-:Y:S05]  /*9750*/  @!P0 NANOSLEEP.SYNCS 0x989680 ;  /* 0x009896800000895d */ /* 0x010fea0003900000 */
[----:B------:R-:W4:Y:S02]  /*9760*/  @!P0 SYNCS.PHASECHK.TRANS64 P0, [R3+URZ+0xa0], R110 ;  /* 0x0000a06e030085a7 */ /* 0x000f2400080010ff */
[----:B----4-:R-:W-:Y:S05]  /*9770*/  @!P0 BRA `(.L_x_128) ;  /* 0xfffffffc00f08947 */ /* 0x010fea000383ffff */
[----:B------:R-:W-:Y:S05]  /*9780*/  BRA `(.L_x_127) ;  /* 0xffffffe000c87947 */ /* 0x000fea000383ffff */
        .weak           $__internal_0_$__cuda_sm10x_tcgen05_guardrail_trap_col_being_dealloced_not_returned_by_alloc
        .type           $__internal_0_$__cuda_sm10x_tcgen05_guardrail_trap_col_being_dealloced_not_returned_by_alloc,@function
        .size           $__internal_0_$__cuda_sm10x_tcgen05_guardrail_trap_col_being_dealloced_not_returned_by_alloc,($__internal_1_$__cuda_sm10x_tcgen05_guardrail_trap_phase_invalid_during_alloc - $__internal_0_$__cuda_sm10x_tcgen05_guardrail_trap_col_being_dealloced_not_returned_by_alloc)
$__internal_0_$__cuda_sm10x_tcgen05_guardrail_trap_col_being_dealloced_not_returned_by_alloc:
[----:B------:R-:W-:Y:S05]  /*9790*/  BPT.TRAP 0x1 ;  /* 0x000000040000795c */ /* 0x000fea0000300000 */
[----:B------:R-:W-:-:S04]  /*97a0*/  HFMA2 R3, -RZ, RZ, 0, 0 ;  /* 0x00000000ff037431 */ /* 0x000fc800000001ff */
[----:B------:R-:W-:Y:S05]  /*97b0*/  RET.REL.NODEC R2 `(_ZN7cutlass13device_kernelINS_4gemm6kernel13GemmUniversalIN4cute5tupleIJiiiiEEENS1_10collective13CollectiveMmaINS1_35MainloopSm100TmaUmmaWarpSpecializedILi10ELi2ELi4ENS5_IJNS4_1CILi4EEESB_NSA_ILi1EEEEEEEENS5_IJNSA_ILi256EEENSA_ILi64EEESG_EEENS_6half_tENS5_IJlSC_lEEESI_SJ_NS4_8TiledMMAINS4_8MMA_AtomIJNS4_26SM100_MMA_F16BF16_2x1SM_SSISI_SI_fLi256ELi64ELNS4_4UMMA5MajorE0ELSO_0ELNSN_7ScaleInE0ELSP_0EEEEEENS4_6LayoutINS5_IJSC_SC_SC_EEENS5_IJNSA_ILi0EEESU_SU_EEEEENS5_IJNS4_10UnderscoreESX_SX_EEEEENS4_28SM100_TMA_2SM_LOAD_MULTICASTENS4_14ComposedLayoutINS4_7SwizzleILi3ELi4ELi3EEENS4_18smem_ptr_flag_bitsILi16EEENSS_INS5_IJNSA_ILi8EEESG_EEENS5_IJSG_SC_EEEEEEEvNS4_8identityES10_S1A_vS1B_EENS_8epilogue10collective18CollectiveEpilogueINS1D_23Sm100TmaWarpSpecializedILi3ELi2ELi32ELb1ELb0EEEJNS5_IJNSA_ILi128EEESG_SG_EEENS5_IJNSS_IS1I_SC_EENSS_INSA_ILi32EEESC_EEEEESI_SJ_SI_SJ_NS1D_6fusion15FusionCallbacksIS1H_NS1O_17LinearCombinationISI_fSI_fLNS_15FloatRoundStyleE2EEES1J_S1N_JEEENS4_5SM1004TMEM4LOAD26SM100_TMEM_LOAD_32dp32b32xENS4_13SM90_TMA_LOADENS11_INS12_ILi2ELi4ELi3EEES15_NSS_INS5_IJS16_S1L_EEENS5_IJS1L_SC_EEEEEEENS4_39AutoVectorizingCopyWithAssumedAlignmentILi128EEENS4_14SM90_TMA_STOREES23_S25_S25_EEEvvEEEEvNT_6ParamsE) ;  /* 0xffffff6802107950 */ /* 0x000fea0003c3ffff */
        .weak           $__internal_1_$__cuda_sm10x_tcgen05_guardrail_trap_phase_invalid_during_alloc
        .type           $__internal_1_$__cuda_sm10x_tcgen05_guardrail_trap_phase_invalid_during_alloc,@function
        .size           $__internal_1_$__cuda_sm10x_tcgen05_guardrail_trap_phase_invalid_during_alloc,($__internal_2_$__cuda_sm10x_tcgen05_guardrail_trap_unallocated_columns_being_dealloced - $__internal_1_$__cuda_sm10x_tcgen05_guardrail_trap_phase_invalid_during_alloc)
$__internal_1_$__cuda_sm10x_tcgen05_guardrail_trap_phase_invalid_during_alloc:
[----:B------:R-:W-:Y:S05]  /*97c0*/  BPT.TRAP 0x1 ;  /* 0x000000040000795c */ /* 0x000fea0000300000 */
[----:B------:R-:W-:-:S04]  /*97d0*/  MOV R5, 0x0 ;  /* 0x0000000000057802 */ /* 0x000fc80000000f00 */
[----:B------:R-:W-:Y:S05]  /*97e0*/  RET.REL.NODEC R4 `(_ZN7cutlass13device_kernelINS_4gemm6kernel13GemmUniversalIN4cute5tupleIJiiiiEEENS1_10collective13CollectiveMmaINS1_35MainloopSm100TmaUmmaWarpSpecializedILi10ELi2ELi4ENS5_IJNS4_1CILi4EEESB_NSA_ILi1EEEEEEEENS5_IJNSA_ILi256EEENSA_ILi64EEESG_EEENS_6half_tENS5_IJlSC_lEEESI_SJ_NS4_8TiledMMAINS4_8MMA_AtomIJNS4_26SM100_MMA_F16BF16_2x1SM_SSISI_SI_fLi256ELi64ELNS4_4UMMA5MajorE0ELSO_0ELNSN_7ScaleInE0ELSP_0EEEEEENS4_6LayoutINS5_IJSC_SC_SC_EEENS5_IJNSA_ILi0EEESU_SU_EEEEENS5_IJNS4_10UnderscoreESX_SX_EEEEENS4_28SM100_TMA_2SM_LOAD_MULTICASTENS4_14ComposedLayoutINS4_7SwizzleILi3ELi4ELi3EEENS4_18smem_ptr_flag_bitsILi16EEENSS_INS5_IJNSA_ILi8EEESG_EEENS5_IJSG_SC_EEEEEEEvNS4_8identityES10_S1A_vS1B_EENS_8epilogue10collective18CollectiveEpilogueINS1D_23Sm100TmaWarpSpecializedILi3ELi2ELi32ELb1ELb0EEEJNS5_IJNSA_ILi128EEESG_SG_EEENS5_IJNSS_IS1I_SC_EENSS_INSA_ILi32EEESC_EEEEESI_SJ_SI_SJ_NS1D_6fusion15FusionCallbacksIS1H_NS1O_17LinearCombinationISI_fSI_fLNS_15FloatRoundStyleE2EEES1J_S1N_JEEENS4_5SM1004TMEM4LOAD26SM100_TMEM_LOAD_32dp32b32xENS4_13SM90_TMA_LOADENS11_INS12_ILi2ELi4ELi3EEES15_NSS_INS5_IJS16_S1L_EEENS5_IJS1L_SC_EEEEEEENS4_39AutoVectorizingCopyWithAssumedAlignmentILi128EEENS4_14SM90_TMA_STOREES23_S25_S25_EEEvvEEEEvNT_6ParamsE) ;  /* 0xffffff6804047950 */ /* 0x000fea0003c3ffff */
        .weak           $__internal_2_$__cuda_sm10x_tcgen05_guardrail_trap_unallocated_columns_being_dealloced
        .type           $__internal_2_$__cuda_sm10x_tcgen05_guardrail_trap_unallocated_columns_being_dealloced,@function
        .size           $__internal_2_$__cuda_sm10x_tcgen05_guardrail_trap_unallocated_columns_being_dealloced,(.L_x_194 - $__internal_2_$__cuda_sm10x_tcgen05_guardrail_trap_unallocated_columns_being_dealloced)
$__internal_2_$__cuda_sm10x_tcgen05_guardrail_trap_unallocated_columns_being_dealloced:
[----:B------:R-:W-:Y:S05]  /*97f0*/  BPT.TRAP 0x1 ;  /* 0x000000040000795c */ /* 0x000fea0000300000 */
[----:B------:R-:W-:-:S04]  /*9800*/  HFMA2 R3, -RZ, RZ, 0, 0 ;  /* 0x00000000ff037431 */ /* 0x000fc800000001ff */
[----:B------:R-:W-:Y:S05]  /*9810*/  RET.REL.NODEC R2 `(_ZN7cutlass13device_kernelINS_4gemm6kernel13GemmUniversalIN4cute5tupleIJiiiiEEENS1_10collective13CollectiveMmaINS1_35MainloopSm100TmaUmmaWarpSpecializedILi10ELi2ELi4ENS5_IJNS4_1CILi4EEESB_NSA_ILi1EEEEEEEENS5_IJNSA_ILi256EEENSA_ILi64EEESG_EEENS_6half_tENS5_IJlSC_lEEESI_SJ_NS4_8TiledMMAINS4_8MMA_AtomIJNS4_26SM100_MMA_F16BF16_2x1SM_SSISI_SI_fLi256ELi64ELNS4_4UMMA5MajorE0ELSO_0ELNSN_7ScaleInE0ELSP_0EEEEEENS4_6LayoutINS5_IJSC_SC_SC_EEENS5_IJNSA_ILi0EEESU_SU_EEEEENS5_IJNS4_10UnderscoreESX_SX_EEEEENS4_28SM100_TMA_2SM_LOAD_MULTICASTENS4_14ComposedLayoutINS4_7SwizzleILi3ELi4ELi3EEENS4_18smem_ptr_flag_bitsILi16EEENSS_INS5_IJNSA_ILi8EEESG_EEENS5_IJSG_SC_EEEEEEEvNS4_8identityES10_S1A_vS1B_EENS_8epilogue10collective18CollectiveEpilogueINS1D_23Sm100TmaWarpSpecializedILi3ELi2ELi32ELb1ELb0EEEJNS5_IJNSA_ILi128EEESG_SG_EEENS5_IJNSS_IS1I_SC_EENSS_INSA_ILi32EEESC_EEEEESI_SJ_SI_SJ_NS1D_6fusion15FusionCallbacksIS1H_NS1O_17LinearCombinationISI_fSI_fLNS_15FloatRoundStyleE2EEES1J_S1N_JEEENS4_5SM1004TMEM4LOAD26SM100_TMEM_LOAD_32dp32b32xENS4_13SM90_TMA_LOADENS11_INS12_ILi2ELi4ELi3EEES15_NSS_INS5_IJS16_S1L_EEENS5_IJS1L_SC_EEEEEEENS4_39AutoVectorizingCopyWithAssumedAlignmentILi128EEENS4_14SM90_TMA_STOREES23_S25_S25_EEEvvEEEEvNT_6ParamsE) ;  /* 0xffffff6402f87950 */ /* 0x000fea0003c3ffff */
.L_x_193:
[----:B------:R-:W-:-:S00]  /*9820*/  BRA `(.L_x_193) ;  /* 0xfffffffc00fc7947 */ /* 0x000fc0000383ffff */
[----:B------:R-:W-:-:S00]  /*9830*/  NOP ;  /* 0x0000000000007918 */ /* 0x000fc00000000000 */
        /* <DEDUP_REMOVED lines=12> */
.L_x_194:


//--------------------- .nv.global.init           --------------------------
	.section	.nv.global.init,"aw",@progbits
.nv.global.init:
	.type		$str$27,@object
	.size		$str$27,($str$28 - $str$27)
$str$27:
        /*0000*/ 	.byte	0x28, 0x61, 0x64, 0x64, 0x72, 0x65, 0x73, 0x73, 0x20, 0x26, 0x20, 0x6d, 0x61, 0x73, 0x6b, 0x29
        /*0010*/ 	.byte	0x20, 0x3d, 0x3d, 0x20, 0x30, 0x00
	.type		$str$28,@object
	.size		$str$28,($str$26 - $str$28)
$str$28:
        /*0016*/ 	.byte	0x2f, 0x74, 0x6d, 0x70, 0x2f, 0x63, 0x75, 0x74, 0x6c, 0x61, 0x73, 0x73, 0x5f, 0x73, 0x77, 0x65
        /*0026*/ 	.byte	0x65, 0x70, 0x5f, 0x73, 0x72, 0x63, 0x2f, 0x69, 0x6e, 0x63, 0x6c, 0x75, 0x64, 0x65, 0x2f, 0x63
        /*0036*/ 	.byte	0x75, 0x74, 0x65, 0x2f, 0x70, 0x6f, 0x69, 0x6e, 0x74, 0x65, 0x72, 0x5f, 0x66, 0x6c, 0x61, 0x67
        /*0046*/ 	.byte	0x67, 0x65, 0x64, 0x2e, 0x68, 0x70, 0x70, 0x00
	.type		$str$26,@object
	.size		$str$26,($str$25 - $str$26)
$str$26:
        /*004e*/ 	.byte	0x2f, 0x74, 0x6d, 0x70, 0x2f, 0x63, 0x75, 0x74, 0x6c, 0x61, 0x73, 0x73, 0x5f, 0x73, 0x77, 0x65
        /*005e*/ 	.byte	0x65, 0x70, 0x5f, 0x73, 0x72, 0x63, 0x2f, 0x69, 0x6e, 0x63, 0x6c, 0x75, 0x64, 0x65, 0x2f, 0x63
        /*006e*/ 	.byte	0x75, 0x74, 0x65, 0x2f, 0x61, 0x74, 0x6f, 0x6d, 0x2f, 0x63, 0x6f, 0x70, 0x79, 0x5f, 0x74, 0x72
        /*007e*/ 	.byte	0x61, 0x69, 0x74, 0x73, 0x5f, 0x73, 0x6d, 0x31, 0x30, 0x30, 0x2e, 0x68, 0x70, 0x70, 0x00
	.type		$str$25,@object
	.size		$str$25,(__unnamed_1 - $str$25)
$str$25:
        /*008d*/ 	.byte	0x28, 0x28, 0x75, 0x69, 0x6e, 0x74, 0x33, 0x32, 0x5f, 0x74, 0x28, 0x74, 0x68, 0x72, 0x65, 0x61
        /*009d*/ 	.byte	0x64, 0x49, 0x64, 0x78, 0x2e, 0x78, 0x29, 0x20, 0x2f, 0x20, 0x33, 0x32, 0x29, 0x20, 0x25, 0x20
        /*00ad*/ 	.byte	0x34, 0x29, 0x20, 0x3d, 0x3d, 0x20, 0x28, 0x28, 0x28, 0x74, 0x6d, 0x65, 0x6d, 0x5f, 0x61, 0x64
        /*00bd*/ 	.byte	0x64, 0x72, 0x20, 0x3e, 0x3e, 0x20, 0x31, 0x36, 0x29, 0x20, 0x2f, 0x20, 0x33, 0x32, 0x29, 0x20
        /*00cd*/ 	.byte	0x25, 0x20, 0x34, 0x29, 0x00
	.type		__unnamed_1,@object
	.size		__unnamed_1,(__unnamed_2 - __unnamed_1)
__unnamed_1:
        /*00d2*/ 	.byte	0x61, 0x75, 0x74, 0x6f, 0x20, 0x63, 0x75, 0x74, 0x65, 0x3a, 0x3a, 0x61, 0x73, 0x5f, 0x70, 0x6f
        /* <DEDUP_REMOVED lines=24> */
        /*0262*/ 	.byte	0x3e, 0x3e, 0x3e, 0x3e, 0x5d, 0x00
	.type		__unnamed_2,@object
	.size		__unnamed_2,(.L_2 - __unnamed_2)
__unnamed_2:
        /* <DEDUP_REMOVED lines=42> */
        /*0508*/ 	.byte	0x3e, 0x3e, 0x5d, 0x00
.L_2:


//--------------------- .nv.shared._ZN7cutlass13device_kernelINS_4gemm6kernel13GemmUniversalIN4cute5tupleIJiiiiEEENS1_10collective13CollectiveMmaINS1_35MainloopSm100TmaUmmaWarpSpecializedILi10ELi2ELi4ENS5_IJNS4_1CILi4EEESB_NSA_ILi1EEEEEEEENS5_IJNSA_ILi256EEENSA_ILi64EEESG_EEENS_6half_tENS5_IJlSC_lEEESI_SJ_NS4_8TiledMMAINS4_8MMA_AtomIJNS4_26SM100_MMA_F16BF16_2x1SM_SSISI_SI_fLi256ELi64ELNS4_4UMMA5MajorE0ELSO_0ELNSN_7ScaleInE0ELSP_0EEEEEENS4_6LayoutINS5_IJSC_SC_SC_EEENS5_IJNSA_ILi0EEESU_SU_EEEEENS5_IJNS4_10UnderscoreESX_SX_EEEEENS4_28SM100_TMA_2SM_LOAD_MULTICASTENS4_14ComposedLayoutINS4_7SwizzleILi3ELi4ELi3EEENS4_18smem_ptr_flag_bitsILi16EEENSS_INS5_IJNSA_ILi8EEESG_EEENS5_IJSG_SC_EEEEEEEvNS4_8identityES10_S1A_vS1B_EENS_8epilogue10collective18CollectiveEpilogueINS1D_23Sm100TmaWarpSpecializedILi3ELi2ELi32ELb1ELb0EEEJNS5_IJNSA_ILi128EEESG_SG_EEENS5_IJNSS_IS1I_SC_EENSS_INSA_ILi32EEESC_EEEEESI_SJ_SI_SJ_NS1D_6fusion15FusionCallbacksIS1H_NS1O_17LinearCombinationISI_fSI_fLNS_15FloatRoundStyleE2EEES1J_S1N_JEEENS4_5SM1004TMEM4LOAD26SM100_TMEM_LOAD_32dp32b32xENS4_13SM90_TMA_LOADENS11_INS12_ILi2ELi4ELi3EEES15_NSS_INS5_IJS16_S1L_EEENS5_IJS1L_SC_EEEEEEENS4_39AutoVectorizingCopyWithAssumedAlignmentILi128EEENS4_14SM90_TMA_STOREES23_S25_S25_EEEvvEEEEvNT_6ParamsE --------------------------
	.section	.nv.shared._ZN7cutlass13device_kernelINS_4gemm6kernel13GemmUniversalIN4cute5tupleIJiiiiEEENS1_10collective13CollectiveMmaINS1_35MainloopSm100TmaUmmaWarpSpecializedILi10ELi2ELi4ENS5_IJNS4_1CILi4EEESB_NSA_ILi1EEEEEEEENS5_IJNSA_ILi256EEENSA_ILi64EEESG_EEENS_6half_tENS5_IJlSC_lEEESI_SJ_NS4_8TiledMMAINS4_8MMA_AtomIJNS4_26SM100_MMA_F16BF16_2x1SM_SSISI_SI_fLi256ELi64ELNS4_4UMMA5MajorE0ELSO_0ELNSN_7ScaleInE0ELSP_0EEEEEENS4_6LayoutINS5_IJSC_SC_SC_EEENS5_IJNSA_ILi0EEESU_SU_EEEEENS5_IJNS4_10UnderscoreESX_SX_EEEEENS4_28SM100_TMA_2SM_LOAD_MULTICASTENS4_14ComposedLayoutINS4_7SwizzleILi3ELi4ELi3EEENS4_18smem_ptr_flag_bitsILi16EEENSS_INS5_IJNSA_ILi8EEESG_EEENS5_IJSG_SC_EEEEEEEvNS4_8identityES10_S1A_vS1B_EENS_8epilogue10collective18CollectiveEpilogueINS1D_23Sm100TmaWarpSpecializedILi3ELi2ELi32ELb1ELb0EEEJNS5_IJNSA_ILi128EEESG_SG_EEENS5_IJNSS_IS1I_SC_EENSS_INSA_ILi32EEESC_EEEEESI_SJ_SI_SJ_NS1D_6fusion15FusionCallbacksIS1H_NS1O_17LinearCombinationISI_fSI_fLNS_15FloatRoundStyleE2EEES1J_S1N_JEEENS4_5SM1004TMEM4LOAD26SM100_TMEM_LOAD_32dp32b32xENS4_13SM90_TMA_LOADENS11_INS12_ILi2ELi4ELi3EEES15_NSS_INS5_IJS16_S1L_EEENS5_IJS1L_SC_EEEEEEENS4_39AutoVectorizingCopyWithAssumedAlignmentILi128EEENS4_14SM90_TMA_STOREES23_S25_S25_EEEvvEEEEvNT_6ParamsE,"aw",@nobits
	.sectionflags	@""
	.align	16
	.zero		1024


//--------------------- .nv.shared.reserved.0     --------------------------
	.section	.nv.shared.reserved.0,"aw",@nobits
	.weak		__nv_reservedSMEM_offset_0_alias
	.size		__nv_reservedSMEM_offset_0_alias, 0, 64
	.other		__nv_reservedSMEM_offset_0_alias,@"STO_CUDA_RESERVED_SHARED STV_DEFAULT"
__nv_reservedSMEM_offset_0_alias:
	.zero		0
.nv.shared.reserved.0:
	.zero		64
	.weak		__nv_reservedSMEM_tcgen05_partition
	.type		__nv_reservedSMEM_tcgen05_partition,@object
	.size		__nv_reservedSMEM_tcgen05_partition,(.L_0 - __nv_reservedSMEM_tcgen05_partition)
__nv_reservedSMEM_tcgen05_partition:
	.zero		32
.L_0:


//--------------------- .nv.global                --------------------------
	.section	.nv.global,"aw",@nobits
.nv.global:
	.type		_ZN40_INTERNAL_24d0fb45_4_k_cu_ef6e84ff_231854cute1_E,@object
	.size		_ZN40_INTERNAL_24d0fb45_4_k_cu_ef6e84ff_231854cute1_E,(_ZN40_INTERNAL_24d0fb45_4_k_cu_ef6e84ff_231854cuda3std3__45__cpo6cbeginE - _ZN40_INTERNAL_24d0fb45_4_k_cu_ef6e84ff_231854cute1_E)
_ZN40_INTERNAL_24d0fb45_4_k_cu_ef6e84ff_231854cute1_E:
	.zero		1
	.type		_ZN40_INTERNAL_24d0fb45_4_k_cu_ef6e84ff_231854cuda3std3__45__cpo6cbeginE,@object
	.size		_ZN40_INTERNAL_24d0fb45_4_k_cu_ef6e84ff_231854cuda3std3__45__cpo6cbeginE,(_ZN40_INTERNAL_24d0fb45_4_k_cu_ef6e84ff_231854cuda3std3__48in_placeE - _ZN40_INTERNAL_24d0fb45_4_k_cu_ef6e84ff_231854cuda3std3__45__cpo6cbeginE)
_ZN40_INTERNAL_24d0fb45_4_k_cu_ef6e84ff_231854cuda3std3__45__cpo6cbeginE:
	.zero		1
	.type		_ZN40_INTERNAL_24d0fb45_4_k_cu_ef6e84ff_231854cuda3std3__48in_placeE,@object
	.size		_ZN40_INTERNAL_24d0fb45_4_k_cu_ef6e84ff_231854cuda3std3__48in_placeE,(_ZN40_INTERNAL_24d0fb45_4_k_cu_ef6e84ff_231854cuda3std6ranges3__45__cpo9iter_moveE - _ZN40_INTERNAL_24d0fb45_4_k_cu_ef6e84ff_231854cuda3std3__48in_placeE)
_ZN40_INTERNAL_24d0fb45_4_k_cu_ef6e84ff_231854cuda3std3__48in_placeE:
	.zero		1
	.type		_ZN40_INTERNAL_24d0fb45_4_k_cu_ef6e84ff_231854cuda3std6ranges3__45__cpo9iter_moveE,@object
	.size		_ZN40_INTERNAL_24d0fb45_4_k_cu_ef6e84ff_231854cuda3std6ranges3__45__cpo9iter_moveE,(_ZN40_INTERNAL_24d0fb45_4_k_cu_ef6e84ff_231854cuda3std3__45__cpo5beginE - _ZN40_INTERNAL_24d0fb45_4_k_cu_ef6e84ff_231854cuda3std6ranges3__45__cpo9iter_moveE)
_ZN40_INTERNAL_24d0fb45_4_k_cu_ef6e84ff_231854cuda3std6ranges3__45__cpo9iter_moveE:
	.zero		1
	.type		_ZN40_INTERNAL_24d0fb45_4_k_cu_ef6e84ff_231854cuda3std3__45__cpo5beginE,@object
	.size		_ZN40_INTERNAL_24d0fb45_4_k_cu_ef6e84ff_231854cuda3std3__45__cpo5beginE,(_ZN40_INTERNAL_24d0fb45_4_k_cu_ef6e84ff_231854cuda3std3__442_GLOBAL__N__24d0fb45_4_k_cu_ef6e84ff_231856ignoreE - _ZN40_INTERNAL_24d0fb45_4_k_cu_ef6e84ff_231854cuda3std3__45__cpo5beginE)
_ZN40_INTERNAL_24d0fb45_4_k_cu_ef6e84ff_231854cuda3std3__45__cpo5beginE:
	.zero		1
	.type		_ZN40_INTERNAL_24d0fb45_4_k_cu_ef6e84ff_231854cuda3std3__442_GLOBAL__N__24d0fb45_4_k_cu_ef6e84ff_231856ignoreE,@object
	.size		_ZN40_INTERNAL_24d0fb45_4_k_cu_ef6e84ff_231854cuda3std3__442_GLOBAL__N__24d0fb45_4_k_cu_ef6e84ff_231856ignoreE,(_ZN40_INTERNAL_24d0fb45_4_k_cu_ef6e84ff_231854cute7productE - _ZN40_INTERNAL_24d0fb45_4_k_cu_ef6e84ff_231854cuda3std3__442_GLOBAL__N__24d0fb45_4_k_cu_ef6e84ff_231856ignoreE)
_ZN40_INTERNAL_24d0fb45_4_k_cu_ef6e84ff_231854cuda3std3__442_GLOBAL__N__24d0fb45_4_k_cu_ef6e84ff_231856ignoreE:
	.zero		1
	.type		_ZN40_INTERNAL_24d0fb45_4_k_cu_ef6e84ff_231854cute7productE,@object
	.size		_ZN40_INTERNAL_24d0fb45_4_k_cu_ef6e84ff_231854cute7productE,(_ZN40_INTERNAL_24d0fb45_4_k_cu_ef6e84ff_231854cuda3std3__45__cpo3endE - _ZN40_INTERNAL_24d0fb45_4_k_cu_ef6e84ff_231854cute7productE)
_ZN40_INTERNAL_24d0fb45_4_k_cu_ef6e84ff_231854cute7productE:
	.zero		1
	.type		_ZN40_INTERNAL_24d0fb45_4_k_cu_ef6e84ff_231854cuda3std3__45__cpo3endE,@object
	.size		_ZN40_INTERNAL_24d0fb45_4_k_cu_ef6e84ff_231854cuda3std3__45__cpo3endE,(_ZN40_INTERNAL_24d0fb45_4_k_cu_ef6e84ff_231854cuda3std3__419piecewise_constructE - _ZN40_INTERNAL_24d0fb45_4_k_cu_ef6e84ff_231854cuda3std3__45__cpo3endE)
_ZN40_INTERNAL_24d0fb45_4_k_cu_ef6e84ff_231854cuda3std3__45__cpo3endE:
	.zero		1
	.type		_ZN40_INTERNAL_24d0fb45_4_k_cu_ef6e84ff_231854cuda3std3__419piecewise_constructE,@object
	.size		_ZN40_INTERNAL_24d0fb45_4_k_cu_ef6e84ff_231854cuda3std3__419piecewise_constructE,(_ZN40_INTERNAL_24d0fb45_4_k_cu_ef6e84ff_231854cuda3std3__45__cpo4cendE - _ZN40_INTERNAL_24d0fb45_4_k_cu_ef6e84ff_231854cuda3std3__419piecewise_constructE)
_ZN40_INTERNAL_24d0fb45_4_k_cu_ef6e84ff_231854cuda3std3__419piecewise_constructE:
	.zero		1
	.type		_ZN40_INTERNAL_24d0fb45_4_k_cu_ef6e84ff_231854cuda3std3__45__cpo4cendE,@object
	.size		_ZN40_INTERNAL_24d0fb45_4_k_cu_ef6e84ff_231854cuda3std3__45__cpo4cendE,(_ZN40_INTERNAL_24d0fb45_4_k_cu_ef6e84ff_231854cuda3std6ranges3__45__cpo4swapE - _ZN40_INTERNAL_24d0fb45_4_k_cu_ef6e84ff_231854cuda3std3__45__cpo4cendE)
_ZN40_INTERNAL_24d0fb45_4_k_cu_ef6e84ff_231854cuda3std3__45__cpo4cendE:
	.zero		1
	.type		_ZN40_INTERNAL_24d0fb45_4_k_cu_ef6e84ff_231854cuda3std6ranges3__45__cpo4swapE,@object
	.size		_ZN40_INTERNAL_24d0fb45_4_k_cu_ef6e84ff_231854cuda3std6ranges3__45__cpo4swapE,(.L_10 - _ZN40_INTERNAL_24d0fb45_4_k_cu_ef6e84ff_231854cuda3std6ranges3__45__cpo4swapE)
_ZN40_INTERNAL_24d0fb45_4_k_cu_ef6e84ff_231854cuda3std6ranges3__45__cpo4swapE:
	.zero		1
.L_10:


//--------------------- .nv.constant0._ZN7cutlass13device_kernelINS_4gemm6kernel13GemmUniversalIN4cute5tupleIJiiiiEEENS1_10collective13CollectiveMmaINS1_35MainloopSm100TmaUmmaWarpSpecializedILi10ELi2ELi4ENS5_IJNS4_1CILi4EEESB_NSA_ILi1EEEEEEEENS5_IJNSA_ILi256EEENSA_ILi64EEESG_EEENS_6half_tENS5_IJlSC_lEEESI_SJ_NS4_8TiledMMAINS4_8MMA_AtomIJNS4_26SM100_MMA_F16BF16_2x1SM_SSISI_SI_fLi256ELi64ELNS4_4UMMA5MajorE0ELSO_0ELNSN_7ScaleInE0ELSP_0EEEEEENS4_6LayoutINS5_IJSC_SC_SC_EEENS5_IJNSA_ILi0EEESU_SU_EEEEENS5_IJNS4_10UnderscoreESX_SX_EEEEENS4_28SM100_TMA_2SM_LOAD_MULTICASTENS4_14ComposedLayoutINS4_7SwizzleILi3ELi4ELi3EEENS4_18smem_ptr_flag_bitsILi16EEENSS_INS5_IJNSA_ILi8EEESG_EEENS5_IJSG_SC_EEEEEEEvNS4_8identityES10_S1A_vS1B_EENS_8epilogue10collective18CollectiveEpilogueINS1D_23Sm100TmaWarpSpecializedILi3ELi2ELi32ELb1ELb0EEEJNS5_IJNSA_ILi128EEESG_SG_EEENS5_IJNSS_IS1I_SC_EENSS_INSA_ILi32EEESC_EEEEESI_SJ_SI_SJ_NS1D_6fusion15FusionCallbacksIS1H_NS1O_17LinearCombinationISI_fSI_fLNS_15FloatRoundStyleE2EEES1J_S1N_JEEENS4_5SM1004TMEM4LOAD26SM100_TMEM_LOAD_32dp32b32xENS4_13SM90_TMA_LOADENS11_INS12_ILi2ELi4ELi3EEES15_NSS_INS5_IJS16_S1L_EEENS5_IJS1L_SC_EEEEEEENS4_39AutoVectorizingCopyWithAssumedAlignmentILi128EEENS4_14SM90_TMA_STOREES23_S25_S25_EEEvvEEEEvNT_6ParamsE --------------------------
	.section	.nv.constant0._ZN7cutlass13device_kernelINS_4gemm6kernel13GemmUniversalIN4cute5tupleIJiiiiEEENS1_10collective13CollectiveMmaINS1_35MainloopSm100TmaUmmaWarpSpecializedILi10ELi2ELi4ENS5_IJNS4_1CILi4EEESB_NSA_ILi1EEEEEEEENS5_IJNSA_ILi256EEENSA_ILi64EEESG_EEENS_6half_tENS5_IJlSC_lEEESI_SJ_NS4_8TiledMMAINS4_8MMA_AtomIJNS4_26SM100_MMA_F16BF16_2x1SM_SSISI_SI_fLi256ELi64ELNS4_4UMMA5MajorE0ELSO_0ELNSN_7ScaleInE0ELSP_0EEEEEENS4_6LayoutINS5_IJSC_SC_SC_EEENS5_IJNSA_ILi0EEESU_SU_EEEEENS5_IJNS4_10UnderscoreESX_SX_EEEEENS4_28SM100_TMA_2SM_LOAD_MULTICASTENS4_14ComposedLayoutINS4_7SwizzleILi3ELi4ELi3EEENS4_18smem_ptr_flag_bitsILi16EEENSS_INS5_IJNSA_ILi8EEESG_EEENS5_IJSG_SC_EEEEEEEvNS4_8identityES10_S1A_vS1B_EENS_8epilogue10collective18CollectiveEpilogueINS1D_23Sm100TmaWarpSpecializedILi3ELi2ELi32ELb1ELb0EEEJNS5_IJNSA_ILi128EEESG_SG_EEENS5_IJNSS_IS1I_SC_EENSS_INSA_ILi32EEESC_EEEEESI_SJ_SI_SJ_NS1D_6fusion15FusionCallbacksIS1H_NS1O_17LinearCombinationISI_fSI_fLNS_15FloatRoundStyleE2EEES1J_S1N_JEEENS4_5SM1004TMEM4LOAD26SM100_TMEM_LOAD_32dp32b32xENS4_13SM90_TMA_LOADENS11_INS12_ILi2ELi4ELi3EEES15_NSS_INS5_IJS16_S1L_EEENS5_IJS1L_SC_EEEEEEENS4_39AutoVectorizingCopyWithAssumedAlignmentILi128EEENS4_14SM90_TMA_STOREES23_S25_S25_EEEvvEEEEvNT_6ParamsE,"a",@progbits
	.sectionflags	@""
	.align	4
.nv.constant0._ZN7cutlass13device_kernelINS_4gemm6kernel13GemmUniversalIN4cute5tupleIJiiiiEEENS1_10collective13CollectiveMmaINS1_35MainloopSm100TmaUmmaWarpSpecializedILi10ELi2ELi4ENS5_IJNS4_1CILi4EEESB_NSA_ILi1EEEEEEEENS5_IJNSA_ILi256EEENSA_ILi64EEESG_EEENS_6half_tENS5_IJlSC_lEEESI_SJ_NS4_8TiledMMAINS4_8MMA_AtomIJNS4_26SM100_MMA_F16BF16_2x1SM_SSISI_SI_fLi256ELi64ELNS4_4UMMA5MajorE0ELSO_0ELNSN_7ScaleInE0ELSP_0EEEEEENS4_6LayoutINS5_IJSC_SC_SC_EEENS5_IJNSA_ILi0EEESU_SU_EEEEENS5_IJNS4_10UnderscoreESX_SX_EEEEENS4_28SM100_TMA_2SM_LOAD_MULTICASTENS4_14ComposedLayoutINS4_7SwizzleILi3ELi4ELi3EEENS4_18smem_ptr_flag_bitsILi16EEENSS_INS5_IJNSA_ILi8EEESG_EEENS5_IJSG_SC_EEEEEEEvNS4_8identityES10_S1A_vS1B_EENS_8epilogue10collective18CollectiveEpilogueINS1D_23Sm100TmaWarpSpecializedILi3ELi2ELi32ELb1ELb0EEEJNS5_IJNSA_ILi128EEESG_SG_EEENS5_IJNSS_IS1I_SC_EENSS_INSA_ILi32EEESC_EEEEESI_SJ_SI_SJ_NS1D_6fusion15FusionCallbacksIS1H_NS1O_17LinearCombinationISI_fSI_fLNS_15FloatRoundStyleE2EEES1J_S1N_JEEENS4_5SM1004TMEM4LOAD26SM100_TMEM_LOAD_32dp32b32xENS4_13SM90_TMA_LOADENS11_INS12_ILi2ELi4ELi3EEES15_NSS_INS5_IJS16_S1L_EEENS5_IJS1L_SC_EEEEEEENS4_39AutoVectorizingCopyWithAssumedAlignmentILi128EEENS4_14SM90_TMA_STOREES23_S25_S25_EEEvvEEEEvNT_6ParamsE:
	.zero		2944


//--------------------- SYMBOLS --------------------------

	.type		.nv.reservedSmem.offset0,@object
	.size		.nv.reservedSmem.offset0,0x4
	.type		.nv.reservedSmem.cap,@object
	.size		.nv.reservedSmem.cap,0x4
	.type		__assertfail,@function
